	.target	sm_90a

	.elftype	@"ET_EXEC"


//--------------------- .note.nv.tkinfo           --------------------------
	.section	.note.nv.tkinfo,"",@"SHT_NOTE"
	.sectionflags	@"SHF_NOTE_NV_TKINFO"
	.tkinfo
        /*0018*/ 	.word	0x00000002
        /*0030*/ 	.string	""
        /*0030*/ 	.string	"ptxas"
        /*0030*/ 	.string	"Cuda compilation tools, release 13.0, V13.0.88"
        /*0030*/ 	.string	"Build cuda_13.0.r13.0/compiler.36424714_0"
        /*0030*/ 	.string	"-arch sm_90a -m 64 "



//--------------------- .note.nv.cuinfo           --------------------------
	.section	.note.nv.cuinfo,"",@"SHT_NOTE"
	.sectionflags	@"SHF_NOTE_NV_CUINFO"
        /*0018*/ 	.short	0x0002
        /*001a*/ 	.short	0x005a
        /*001c*/ 	.short	0x0082
	.zero		2


//--------------------- .nv.info                  --------------------------
	.section	.nv.info,"",@"SHT_CUDA_INFO"
	.align	4


	//----- nvinfo : EIATTR_REGCOUNT
	.align		4
        /*0000*/ 	.byte	0x04, 0x2f
        /*0002*/ 	.short	(.L_12 - .L_11)
	.align		4
.L_11:
        /*0004*/ 	.word	index@(_ZN7cutlass13device_kernelINS_4gemm6kernel13GemmUniversalIN4cute5tupleIJiiiiEEENS1_10collective13CollectiveMmaINS1_37MainloopSm90TmaGmmaWarpSpecializedFP8ILi4ENS5_IJNS4_1CILi1EEENSA_ILi2EEESB_EEENS1_35KernelTmaWarpSpecializedCooperativeEEENS5_IJNSA_ILi128EEENSA_ILi64EEESH_EEENS_12float_e4m3_tENS5_IJlSB_lEEESJ_SK_NS4_8TiledMMAINS4_8MMA_AtomIJNS4_4SM904GMMA30MMA_64x64x32_F32E4M3E4M3_SS_TNILNSO_7ScaleInE1ELSQ_1EEEEEENS4_6LayoutINS5_IJSC_SB_SB_EEENS5_IJSB_NSA_ILi0EEESV_EEEEENS5_IJNS4_10UnderscoreESY_SY_EEEEENS4_23SM90_TMA_LOAD_MULTICASTENS4_14ComposedLayoutINS4_7SwizzleILi2ELi4ELi3EEENS4_18smem_ptr_flag_bitsILi8EEENST_INS5_IJNSA_ILi8EEESH_EEENS5_IJSH_SB_EEEEEEEvNS4_8identityENS4_13SM90_TMA_LOADES1B_vS1C_EENS_8epilogue10collective6detail29Sm90TmaWarpSpecializedAdapterINS1G_15DefaultEpilogueISJ_SK_SK_NS1F_6thread17LinearCombinationISJ_Li1EffLNS1K_9ScaleType4KindE0ELNS_15FloatRoundStyleE2ESJ_EENS1_15EpilogueDefaultEEEEEvvEEEEvNT_6ParamsE)
        /*0008*/ 	.word	0x000000a8


	//----- nvinfo : EIATTR_FRAME_SIZE
	.align		4
.L_12:
        /*000c*/ 	.byte	0x04, 0x11
        /*000e*/ 	.short	(.L_14 - .L_13)
	.align		4
.L_13:
        /*0010*/ 	.word	index@(_ZN7cutlass13device_kernelINS_4gemm6kernel13GemmUniversalIN4cute5tupleIJiiiiEEENS1_10collective13CollectiveMmaINS1_37MainloopSm90TmaGmmaWarpSpecializedFP8ILi4ENS5_IJNS4_1CILi1EEENSA_ILi2EEESB_EEENS1_35KernelTmaWarpSpecializedCooperativeEEENS5_IJNSA_ILi128EEENSA_ILi64EEESH_EEENS_12float_e4m3_tENS5_IJlSB_lEEESJ_SK_NS4_8TiledMMAINS4_8MMA_AtomIJNS4_4SM904GMMA30MMA_64x64x32_F32E4M3E4M3_SS_TNILNSO_7ScaleInE1ELSQ_1EEEEEENS4_6LayoutINS5_IJSC_SB_SB_EEENS5_IJSB_NSA_ILi0EEESV_EEEEENS5_IJNS4_10UnderscoreESY_SY_EEEEENS4_23SM90_TMA_LOAD_MULTICASTENS4_14ComposedLayoutINS4_7SwizzleILi2ELi4ELi3EEENS4_18smem_ptr_flag_bitsILi8EEENST_INS5_IJNSA_ILi8EEESH_EEENS5_IJSH_SB_EEEEEEEvNS4_8identityENS4_13SM90_TMA_LOADES1B_vS1C_EENS_8epilogue10collective6detail29Sm90TmaWarpSpecializedAdapterINS1G_15DefaultEpilogueISJ_SK_SK_NS1F_6thread17LinearCombinationISJ_Li1EffLNS1K_9ScaleType4KindE0ELNS_15FloatRoundStyleE2ESJ_EENS1_15EpilogueDefaultEEEEEvvEEEEvNT_6ParamsE)
        /*0014*/ 	.word	0x00000000


	//----- nvinfo : EIATTR_MIN_STACK_SIZE
	.align		4
.L_14:
        /*0018*/ 	.byte	0x04, 0x12
        /*001a*/ 	.short	(.L_16 - .L_15)
	.align		4
.L_15:
        /*001c*/ 	.word	index@(_ZN7cutlass13device_kernelINS_4gemm6kernel13GemmUniversalIN4cute5tupleIJiiiiEEENS1_10collective13CollectiveMmaINS1_37MainloopSm90TmaGmmaWarpSpecializedFP8ILi4ENS5_IJNS4_1CILi1EEENSA_ILi2EEESB_EEENS1_35KernelTmaWarpSpecializedCooperativeEEENS5_IJNSA_ILi128EEENSA_ILi64EEESH_EEENS_12float_e4m3_tENS5_IJlSB_lEEESJ_SK_NS4_8TiledMMAINS4_8MMA_AtomIJNS4_4SM904GMMA30MMA_64x64x32_F32E4M3E4M3_SS_TNILNSO_7ScaleInE1ELSQ_1EEEEEENS4_6LayoutINS5_IJSC_SB_SB_EEENS5_IJSB_NSA_ILi0EEESV_EEEEENS5_IJNS4_10UnderscoreESY_SY_EEEEENS4_23SM90_TMA_LOAD_MULTICASTENS4_14ComposedLayoutINS4_7SwizzleILi2ELi4ELi3EEENS4_18smem_ptr_flag_bitsILi8EEENST_INS5_IJNSA_ILi8EEESH_EEENS5_IJSH_SB_EEEEEEEvNS4_8identityENS4_13SM90_TMA_LOADES1B_vS1C_EENS_8epilogue10collective6detail29Sm90TmaWarpSpecializedAdapterINS1G_15DefaultEpilogueISJ_SK_SK_NS1F_6thread17LinearCombinationISJ_Li1EffLNS1K_9ScaleType4KindE0ELNS_15FloatRoundStyleE2ESJ_EENS1_15EpilogueDefaultEEEEEvvEEEEvNT_6ParamsE)
        /*0020*/ 	.word	0x00000000
.L_16:


//--------------------- .nv.compat                --------------------------
	.section	.nv.compat,"",@"SHT_CUDA_COMPAT_INFO"
	.align	4
        /*0000*/ 	.byte	0x02, 0x09, 0x01, 0x00, 0x02, 0x02, 0x04, 0x00, 0x02, 0x05, 0x05, 0x00, 0x03, 0x07, 0x01, 0x01
        /*0010*/ 	.byte	0x02, 0x03, 0x01, 0x00, 0x02, 0x06, 0x01, 0x00, 0x04, 0x0b, 0x08, 0x00, 0x00, 0x00, 0x00, 0x00
        /*0020*/ 	.byte	0x00, 0x00, 0x00, 0x00


//--------------------- .nv.info._ZN7cutlass13device_kernelINS_4gemm6kernel13GemmUniversalIN4cute5tupleIJiiiiEEENS1_10collective13CollectiveMmaINS1_37MainloopSm90TmaGmmaWarpSpecializedFP8ILi4ENS5_IJNS4_1CILi1EEENSA_ILi2EEESB_EEENS1_35KernelTmaWarpSpecializedCooperativeEEENS5_IJNSA_ILi128EEENSA_ILi64EEESH_EEENS_12float_e4m3_tENS5_IJlSB_lEEESJ_SK_NS4_8TiledMMAINS4_8MMA_AtomIJNS4_4SM904GMMA30MMA_64x64x32_F32E4M3E4M3_SS_TNILNSO_7ScaleInE1ELSQ_1EEEEEENS4_6LayoutINS5_IJSC_SB_SB_EEENS5_IJSB_NSA_ILi0EEESV_EEEEENS5_IJNS4_10UnderscoreESY_SY_EEEEENS4_23SM90_TMA_LOAD_MULTICASTENS4_14ComposedLayoutINS4_7SwizzleILi2ELi4ELi3EEENS4_18smem_ptr_flag_bitsILi8EEENST_INS5_IJNSA_ILi8EEESH_EEENS5_IJSH_SB_EEEEEEEvNS4_8identityENS4_13SM90_TMA_LOADES1B_vS1C_EENS_8epilogue10collective6detail29Sm90TmaWarpSpecializedAdapterINS1G_15DefaultEpilogueISJ_SK_SK_NS1F_6thread17LinearCombinationISJ_Li1EffLNS1K_9ScaleType4KindE0ELNS_15FloatRoundStyleE2ESJ_EENS1_15EpilogueDefaultEEEEEvvEEEEvNT_6ParamsE --------------------------
	.section	.nv.info._ZN7cutlass13device_kernelINS_4gemm6kernel13GemmUniversalIN4cute5tupleIJiiiiEEENS1_10collective13CollectiveMmaINS1_37MainloopSm90TmaGmmaWarpSpecializedFP8ILi4ENS5_IJNS4_1CILi1EEENSA_ILi2EEESB_EEENS1_35KernelTmaWarpSpecializedCooperativeEEENS5_IJNSA_ILi128EEENSA_ILi64EEESH_EEENS_12float_e4m3_tENS5_IJlSB_lEEESJ_SK_NS4_8TiledMMAINS4_8MMA_AtomIJNS4_4SM904GMMA30MMA_64x64x32_F32E4M3E4M3_SS_TNILNSO_7ScaleInE1ELSQ_1EEEEEENS4_6LayoutINS5_IJSC_SB_SB_EEENS5_IJSB_NSA_ILi0EEESV_EEEEENS5_IJNS4_10UnderscoreESY_SY_EEEEENS4_23SM90_TMA_LOAD_MULTICASTENS4_14ComposedLayoutINS4_7SwizzleILi2ELi4ELi3EEENS4_18smem_ptr_flag_bitsILi8EEENST_INS5_IJNSA_ILi8EEESH_EEENS5_IJSH_SB_EEEEEEEvNS4_8identityENS4_13SM90_TMA_LOADES1B_vS1C_EENS_8epilogue10collective6detail29Sm90TmaWarpSpecializedAdapterINS1G_15DefaultEpilogueISJ_SK_SK_NS1F_6thread17LinearCombinationISJ_Li1EffLNS1K_9ScaleType4KindE0ELNS_15FloatRoundStyleE2ESJ_EENS1_15EpilogueDefaultEEEEEvvEEEEvNT_6ParamsE,"",@"SHT_CUDA_INFO"
	.sectionflags	@""
	.align	4


	//----- nvinfo : EIATTR_CUDA_API_VERSION
	.align		4
        /*0000*/ 	.byte	0x04, 0x37
        /*0002*/ 	.short	(.L_18 - .L_17)
.L_17:
        /*0004*/ 	.word	0x00000082


	//----- nvinfo : EIATTR_KPARAM_INFO
	.align		4
.L_18:
        /*0008*/ 	.byte	0x04, 0x17
        /*000a*/ 	.short	(.L_20 - .L_19)
.L_19:
        /*000c*/ 	.word	0x00000000
        /*0010*/ 	.short	0x0000
        /*0012*/ 	.short	0x0070
        /*0014*/ 	.byte	0x00, 0xf0, 0x01, 0x10


	//----- nvinfo : EIATTR_SPARSE_MMA_MASK
	.align		4
.L_20:
        /*0018*/ 	.byte	0x03, 0x50
        /*001a*/ 	.short	0x0000


	//----- nvinfo : EIATTR_MAXREG_COUNT
	.align		4
        /*001c*/ 	.byte	0x03, 0x1b
        /*001e*/ 	.short	0x00a8


	//----- nvinfo : EIATTR_NUM_BARRIERS
	.align		4
        /*0020*/ 	.byte	0x02, 0x4c
        /*0022*/ 	.byte	0x01
	.zero		1


	//----- nvinfo : EIATTR_MERCURY_ISA_VERSION
	.align		4
        /*0024*/ 	.byte	0x03, 0x5f
        /*0026*/ 	.short	0x0101


	//----- nvinfo : EIATTR_INT_WARP_WIDE_INSTR_OFFSETS
	.align		4
        /*0028*/ 	.byte	0x04, 0x31
        /*002a*/ 	.short	(.L_22 - .L_21)


	//   ....[0]....
.L_21:
        /*002c*/ 	.word	0x00000440


	//   ....[1]....
        /*0030*/ 	.word	0x00000460


	//   ....[2]....
        /*0034*/ 	.word	0x00000630


	//   ....[3]....
        /*0038*/ 	.word	0x00002380


	//----- nvinfo : EIATTR_COOP_GROUP_MASK_REGIDS
	.align		4
.L_22:
        /*003c*/ 	.byte	0x04, 0x29
        /*003e*/ 	.short	(.L_24 - .L_23)


	//   ....[0]....
.L_23:
        /*0040*/ 	.word	0xffffffff


	//   ....[1]....
        /*0044*/ 	.word	0xffffffff


	//   ....[2]....
        /*0048*/ 	.word	0xffffffff


	//   ....[3]....
        /*004c*/ 	.word	0xffffffff


	//   ....[4]....
        /*0050*/ 	.word	0xffffffff


	//   ....[5]....
        /*0054*/ 	.word	0xffffffff


	//----- nvinfo : EIATTR_COOP_GROUP_INSTR_OFFSETS
	.align		4
.L_24:
        /*0058*/ 	.byte	0x04, 0x28
        /*005a*/ 	.short	(.L_26 - .L_25)


	//   ....[0]....
.L_25:
        /*005c*/ 	.word	0x00000060


	//   ....[1]....
        /*0060*/ 	.word	0x00000070


	//   ....[2]....
        /*0064*/ 	.word	0x00000130


	//   ....[3]....
        /*0068*/ 	.word	0x000002c0


	//   ....[4]....
        /*006c*/ 	.word	0x00000770


	//   ....[5]....
        /*0070*/ 	.word	0x000011e0


	//----- nvinfo : EIATTR_REG_RECONFIG
	.align		4
.L_26:
        /*0074*/ 	.byte	0x01, 0x54
	.zero		2


	//----- nvinfo : EIATTR_MBARRIER_INSTR_OFFSETS
	.align		4
        /*0078*/ 	.byte	0x04, 0x39
        /*007a*/ 	.short	(.L_28 - .L_27)


	//   ....[0]....
.L_27:
        /*007c*/ 	.word	0x00000230
        /*0080*/ 	.word	0x000000ff
        /*0084*/ 	.word	0x00000000
        /*0088*/ 	.short	0x0100
        /*008a*/ 	.byte	0x08
	.zero		1


	//   ....[1]....
        /*008c*/ 	.word	0x00000240
        /*0090*/ 	.word	0x000000ff
        /*0094*/ 	.word	0x00000020
        /*0098*/ 	.short	0x0100
        /*009a*/ 	.byte	0x08
	.zero		1


	//   ....[2]....
        /*009c*/ 	.word	0x00000250
        /*00a0*/ 	.word	0x000000ff
        /*00a4*/ 	.word	0x00000008
        /*00a8*/ 	.short	0x0100
        /*00aa*/ 	.byte	0x08
	.zero		1


	//   ....[3]....
        /*00ac*/ 	.word	0x00000260
        /*00b0*/ 	.word	0x000000ff
        /*00b4*/ 	.word	0x00000028
        /*00b8*/ 	.short	0x0100
        /*00ba*/ 	.byte	0x08
	.zero		1


	//   ....[4]....
        /*00bc*/ 	.word	0x00000270
        /*00c0*/ 	.word	0x000000ff
        /*00c4*/ 	.word	0x00000010
        /*00c8*/ 	.short	0x0100
        /*00ca*/ 	.byte	0x08
	.zero		1


	//   ....[5]....
        /*00cc*/ 	.word	0x00000280
        /*00d0*/ 	.word	0x000000ff
        /*00d4*/ 	.word	0x00000030
        /*00d8*/ 	.short	0x0100
        /*00da*/ 	.byte	0x08
	.zero		1


	//   ....[6]....
        /*00dc*/ 	.word	0x00000290
        /*00e0*/ 	.word	0x000000ff
        /*00e4*/ 	.word	0x00000018
        /*00e8*/ 	.short	0x0100
        /*00ea*/ 	.byte	0x08
	.zero		1


	//   ....[7]....
        /*00ec*/ 	.word	0x000002a0
        /*00f0*/ 	.word	0x000000ff
        /*00f4*/ 	.word	0x00000038
        /*00f8*/ 	.short	0x0100
        /*00fa*/ 	.byte	0x08
	.zero		1


	//   ....[8]....
        /*00fc*/ 	.word	0x000006c0
        /*0100*/ 	.word	0x000000ff
        /*0104*/ 	.word	0x00000050
        /*0108*/ 	.short	0x0100
        /*010a*/ 	.byte	0x06
	.zero		1


	//   ....[9]....
        /*010c*/ 	.word	0x00000720
        /*0110*/ 	.word	0x000000ff
        /*0114*/ 	.word	0x00000058
        /*0118*/ 	.short	0x0100
        /*011a*/ 	.byte	0x06
	.zero		1


	//   ....[10]....
        /*011c*/ 	.word	0x00001500
        /*0120*/ 	.word	0x000000ff
        /*0124*/ 	.word	0x00000000
        /*0128*/ 	.short	0x010a
        /*012a*/ 	.byte	0x06
	.zero		1


	//   ....[11]....
        /*012c*/ 	.word	0x00001540
        /*0130*/ 	.word	0x000000ff
        /*0134*/ 	.word	0x00000000
        /*0138*/ 	.short	0x010a
        /*013a*/ 	.byte	0x06
	.zero		1


	//   ....[12]....
        /*013c*/ 	.word	0x00001b60
        /*0140*/ 	.word	0x000000ff
        /*0144*/ 	.word	0x00000000
        /*0148*/ 	.short	0x010a
        /*014a*/ 	.byte	0x0c
	.zero		1


	//   ....[13]....
        /*014c*/ 	.word	0x00001ba0
        /*0150*/ 	.word	0x000000ff
        /*0154*/ 	.word	0x00000000
        /*0158*/ 	.short	0x010a
        /*015a*/ 	.byte	0x0c
	.zero		1


	//   ....[14]....
        /*015c*/ 	.word	0x00001fd0
        /*0160*/ 	.word	0x00000008
        /*0164*/ 	.word	0x00000000
        /*0168*/ 	.short	0x0101
        /*016a*/ 	.byte	0x3f
	.zero		1


	//   ....[15]....
        /*016c*/ 	.word	0x00002430
        /*0170*/ 	.word	0x00000006
        /*0174*/ 	.word	0x00000000
        /*0178*/ 	.short	0x0101
        /*017a*/ 	.byte	0x3f
	.zero		1


	//   ....[16]....
        /*017c*/ 	.word	0x00005cd0
        /*0180*/ 	.word	0x00000014
        /*0184*/ 	.word	0x00000020
        /*0188*/ 	.short	0x010a
        /*018a*/ 	.byte	0x3f
	.zero		1


	//   ....[17]....
        /*018c*/ 	.word	0x00006080
        /*0190*/ 	.word	0x00000006
        /*0194*/ 	.word	0x00000058
        /*0198*/ 	.short	0x0101
        /*019a*/ 	.byte	0x3f
	.zero		1


	//   ....[18]....
        /*019c*/ 	.word	0x00006780
        /*01a0*/ 	.word	0x00000005
        /*01a4*/ 	.word	0x00000000
        /*01a8*/ 	.short	0x010a
        /*01aa*/ 	.byte	0x3f
	.zero		1


	//   ....[19]....
        /*01ac*/ 	.word	0x00006800
        /*01b0*/ 	.word	0x00000007
        /*01b4*/ 	.word	0x00000000
        /*01b8*/ 	.short	0x010a
        /*01ba*/ 	.byte	0x3f
	.zero		1


	//   ....[20]....
        /*01bc*/ 	.word	0x00006890
        /*01c0*/ 	.word	0x00000006
        /*01c4*/ 	.word	0x00000000
        /*01c8*/ 	.short	0x010a
        /*01ca*/ 	.byte	0x3f
	.zero		1


	//   ....[21]....
        /*01cc*/ 	.word	0x00006920
        /*01d0*/ 	.word	0x00000003
        /*01d4*/ 	.word	0x00000000
        /*01d8*/ 	.short	0x010a
        /*01da*/ 	.byte	0x3f
	.zero		1


	//   ....[22]....
        /*01dc*/ 	.word	0x00006990
        /*01e0*/ 	.word	0x00000007
        /*01e4*/ 	.word	0x00000000
        /*01e8*/ 	.short	0x010a
        /*01ea*/ 	.byte	0x3f
	.zero		1


	//   ....[23]....
        /*01ec*/ 	.word	0x000069f0
        /*01f0*/ 	.word	0x00000009
        /*01f4*/ 	.word	0x00000000
        /*01f8*/ 	.short	0x010a
        /*01fa*/ 	.byte	0x3f
	.zero		1


	//   ....[24]....
        /*01fc*/ 	.word	0x00006ac0
        /*0200*/ 	.word	0x00000014
        /*0204*/ 	.word	0x00000020
        /*0208*/ 	.short	0x010a
        /*020a*/ 	.byte	0x3f
	.zero		1


	//   ....[25]....
        /*020c*/ 	.word	0x00006b90
        /*0210*/ 	.word	0x00000005
        /*0214*/ 	.word	0x00000000
        /*0218*/ 	.short	0x010a
        /*021a*/ 	.byte	0x3f
	.zero		1


	//   ....[26]....
        /*021c*/ 	.word	0x00006be0
        /*0220*/ 	.word	0x00000007
        /*0224*/ 	.word	0x00000000
        /*0228*/ 	.short	0x010a
        /*022a*/ 	.byte	0x3f
	.zero		1


	//   ....[27]....
        /*022c*/ 	.word	0x00006c30
        /*0230*/ 	.word	0x00000006
        /*0234*/ 	.word	0x00000000
        /*0238*/ 	.short	0x010a
        /*023a*/ 	.byte	0x3f
	.zero		1


	//----- nvinfo : EIATTR_NUM_MBARRIERS
	.align		4
.L_28:
        /*023c*/ 	.byte	0x03, 0x38
        /*023e*/ 	.short	0x000a


	//----- nvinfo : EIATTR_EXIT_INSTR_OFFSETS
	.align		4
        /*0240*/ 	.byte	0x04, 0x1c
        /*0242*/ 	.short	(.L_30 - .L_29)


	//   ....[0]....
.L_29:
        /*0244*/ 	.word	0x000008d0


	//   ....[1]....
        /*0248*/ 	.word	0x000010b0


	//   ....[2]....
        /*024c*/ 	.word	0x00005400


	//   ....[3]....
        /*0250*/ 	.word	0x00005950


	//   ....[4]....
        /*0254*/ 	.word	0x00006970


	//----- nvinfo : EIATTR_MAX_THREADS
	.align		4
.L_30:
        /*0258*/ 	.byte	0x04, 0x05
        /*025a*/ 	.short	(.L_32 - .L_31)
.L_31:
        /*025c*/ 	.word	0x00000180
        /*0260*/ 	.word	0x00000001
        /*0264*/ 	.word	0x00000001


	//----- nvinfo : EIATTR_CRS_STACK_SIZE
	.align		4
.L_32:
        /*0268*/ 	.byte	0x04, 0x1e
        /*026a*/ 	.short	(.L_34 - .L_33)
.L_33:
        /*026c*/ 	.word	0x00000000


	//----- nvinfo : EIATTR_CBANK_PARAM_SIZE
	.align		4
.L_34:
        /*0270*/ 	.byte	0x03, 0x19
        /*0272*/ 	.short	0x0470


	//----- nvinfo : EIATTR_PARAM_CBANK
	.align		4
        /*0274*/ 	.byte	0x04, 0x0a
        /*0276*/ 	.short	(.L_36 - .L_35)
	.align		4
.L_35:
        /*0278*/ 	.word	index@(.nv.constant0._ZN7cutlass13device_kernelINS_4gemm6kernel13GemmUniversalIN4cute5tupleIJiiiiEEENS1_10collective13CollectiveMmaINS1_37MainloopSm90TmaGmmaWarpSpecializedFP8ILi4ENS5_IJNS4_1CILi1EEENSA_ILi2EEESB_EEENS1_35KernelTmaWarpSpecializedCooperativeEEENS5_IJNSA_ILi128EEENSA_ILi64EEESH_EEENS_12float_e4m3_tENS5_IJlSB_lEEESJ_SK_NS4_8TiledMMAINS4_8MMA_AtomIJNS4_4SM904GMMA30MMA_64x64x32_F32E4M3E4M3_SS_TNILNSO_7ScaleInE1ELSQ_1EEEEEENS4_6LayoutINS5_IJSC_SB_SB_EEENS5_IJSB_NSA_ILi0EEESV_EEEEENS5_IJNS4_10UnderscoreESY_SY_EEEEENS4_23SM90_TMA_LOAD_MULTICASTENS4_14ComposedLayoutINS4_7SwizzleILi2ELi4ELi3EEENS4_18smem_ptr_flag_bitsILi8EEENST_INS5_IJNSA_ILi8EEESH_EEENS5_IJSH_SB_EEEEEEEvNS4_8identityENS4_13SM90_TMA_LOADES1B_vS1C_EENS_8epilogue10collective6detail29Sm90TmaWarpSpecializedAdapterINS1G_15DefaultEpilogueISJ_SK_SK_NS1F_6thread17LinearCombinationISJ_Li1EffLNS1K_9ScaleType4KindE0ELNS_15FloatRoundStyleE2ESJ_EENS1_15EpilogueDefaultEEEEEvvEEEEvNT_6ParamsE)
        /*027c*/ 	.short	0x0210
        /*027e*/ 	.short	0x0470


	//----- nvinfo : EIATTR_SW_WAR
	.align		4
.L_36:
        /*0280*/ 	.byte	0x04, 0x36
        /*0282*/ 	.short	(.L_38 - .L_37)
.L_37:
        /*0284*/ 	.word	0x00000008
.L_38:


//--------------------- .nv.callgraph             --------------------------
	.section	.nv.callgraph,"",@"SHT_CUDA_CALLGRAPH"
	.align	4
	.sectionentsize	8
	.align		4
        /*0000*/ 	.word	0x00000000
	.align		4
        /*0004*/ 	.word	0xffffffff
	.align		4
        /*0008*/ 	.word	0x00000000
	.align		4
        /*000c*/ 	.word	0xfffffffe
	.align		4
        /*0010*/ 	.word	0x00000000
	.align		4
        /*0014*/ 	.word	0xfffffffd
	.align		4
        /*0018*/ 	.word	0x00000000
	.align		4
        /*001c*/ 	.word	0xfffffffc


//--------------------- .nv.constant4             --------------------------
	.section	.nv.constant4,"a",@progbits
	.align	8
	.align		8
.nv.constant4:
        /*0000*/ 	.dword	_ZN39_INTERNAL_b1bde8c9_4_k_cu_f933874f_46804cuda3std3__45__cpo5beginE
	.align		8
        /*0008*/ 	.dword	_ZN39_INTERNAL_b1bde8c9_4_k_cu_f933874f_46804cuda3std3__45__cpo3endE
	.align		8
        /*0010*/ 	.dword	_ZN39_INTERNAL_b1bde8c9_4_k_cu_f933874f_46804cuda3std3__45__cpo6cbeginE
	.align		8
        /*0018*/ 	.dword	_ZN39_INTERNAL_b1bde8c9_4_k_cu_f933874f_46804cuda3std3__45__cpo4cendE
	.align		8
        /*0020*/ 	.dword	_ZN39_INTERNAL_b1bde8c9_4_k_cu_f933874f_46804cuda3std3__441_GLOBAL__N__b1bde8c9_4_k_cu_f933874f_46806ignoreE
	.align		8
        /*0028*/ 	.dword	_ZN39_INTERNAL_b1bde8c9_4_k_cu_f933874f_46804cuda3std3__419piecewise_constructE
	.align		8
        /*0030*/ 	.dword	_ZN39_INTERNAL_b1bde8c9_4_k_cu_f933874f_46804cuda3std3__48in_placeE
	.align		8
        /*0038*/ 	.dword	_ZN39_INTERNAL_b1bde8c9_4_k_cu_f933874f_46804cuda3std6ranges3__45__cpo4swapE
	.align		8
        /*0040*/ 	.dword	_ZN39_INTERNAL_b1bde8c9_4_k_cu_f933874f_46804cuda3std6ranges3__45__cpo9iter_moveE
	.align		8
        /*0048*/ 	.dword	_ZN39_INTERNAL_b1bde8c9_4_k_cu_f933874f_46804cute7productE
	.align		8
        /*0050*/ 	.dword	_ZN39_INTERNAL_b1bde8c9_4_k_cu_f933874f_46804cute1_E


//--------------------- .text._ZN7cutlass13device_kernelINS_4gemm6kernel13GemmUniversalIN4cute5tupleIJiiiiEEENS1_10collective13CollectiveMmaINS1_37MainloopSm90TmaGmmaWarpSpecializedFP8ILi4ENS5_IJNS4_1CILi1EEENSA_ILi2EEESB_EEENS1_35KernelTmaWarpSpecializedCooperativeEEENS5_IJNSA_ILi128EEENSA_ILi64EEESH_EEENS_12float_e4m3_tENS5_IJlSB_lEEESJ_SK_NS4_8TiledMMAINS4_8MMA_AtomIJNS4_4SM904GMMA30MMA_64x64x32_F32E4M3E4M3_SS_TNILNSO_7ScaleInE1ELSQ_1EEEEEENS4_6LayoutINS5_IJSC_SB_SB_EEENS5_IJSB_NSA_ILi0EEESV_EEEEENS5_IJNS4_10UnderscoreESY_SY_EEEEENS4_23SM90_TMA_LOAD_MULTICASTENS4_14ComposedLayoutINS4_7SwizzleILi2ELi4ELi3EEENS4_18smem_ptr_flag_bitsILi8EEENST_INS5_IJNSA_ILi8EEESH_EEENS5_IJSH_SB_EEEEEEEvNS4_8identityENS4_13SM90_TMA_LOADES1B_vS1C_EENS_8epilogue10collective6detail29Sm90TmaWarpSpecializedAdapterINS1G_15DefaultEpilogueISJ_SK_SK_NS1F_6thread17LinearCombinationISJ_Li1EffLNS1K_9ScaleType4KindE0ELNS_15FloatRoundStyleE2ESJ_EENS1_15EpilogueDefaultEEEEEvvEEEEvNT_6ParamsE --------------------------
	.section	.text._ZN7cutlass13device_kernelINS_4gemm6kernel13GemmUniversalIN4cute5tupleIJiiiiEEENS1_10collective13CollectiveMmaINS1_37MainloopSm90TmaGmmaWarpSpecializedFP8ILi4ENS5_IJNS4_1CILi1EEENSA_ILi2EEESB_EEENS1_35KernelTmaWarpSpecializedCooperativeEEENS5_IJNSA_ILi128EEENSA_ILi64EEESH_EEENS_12float_e4m3_tENS5_IJlSB_lEEESJ_SK_NS4_8TiledMMAINS4_8MMA_AtomIJNS4_4SM904GMMA30MMA_64x64x32_F32E4M3E4M3_SS_TNILNSO_7ScaleInE1ELSQ_1EEEEEENS4_6LayoutINS5_IJSC_SB_SB_EEENS5_IJSB_NSA_ILi0EEESV_EEEEENS5_IJNS4_10UnderscoreESY_SY_EEEEENS4_23SM90_TMA_LOAD_MULTICASTENS4_14ComposedLayoutINS4_7SwizzleILi2ELi4ELi3EEENS4_18smem_ptr_flag_bitsILi8EEENST_INS5_IJNSA_ILi8EEESH_EEENS5_IJSH_SB_EEEEEEEvNS4_8identityENS4_13SM90_TMA_LOADES1B_vS1C_EENS_8epilogue10collective6detail29Sm90TmaWarpSpecializedAdapterINS1G_15DefaultEpilogueISJ_SK_SK_NS1F_6thread17LinearCombinationISJ_Li1EffLNS1K_9ScaleType4KindE0ELNS_15FloatRoundStyleE2ESJ_EENS1_15EpilogueDefaultEEEEEvvEEEEvNT_6ParamsE,"ax",@progbits
	.align	128
.text._ZN7cutlass13device_kernelINS_4gemm6kernel13GemmUniversalIN4cute5tupleIJiiiiEEENS1_10collective13CollectiveMmaINS1_37MainloopSm90TmaGmmaWarpSpecializedFP8ILi4ENS5_IJNS4_1CILi1EEENSA_ILi2EEESB_EEENS1_35KernelTmaWarpSpecializedCooperativeEEENS5_IJNSA_ILi128EEENSA_ILi64EEESH_EEENS_12float_e4m3_tENS5_IJlSB_lEEESJ_SK_NS4_8TiledMMAINS4_8MMA_AtomIJNS4_4SM904GMMA30MMA_64x64x32_F32E4M3E4M3_SS_TNILNSO_7ScaleInE1ELSQ_1EEEEEENS4_6LayoutINS5_IJSC_SB_SB_EEENS5_IJSB_NSA_ILi0EEESV_EEEEENS5_IJNS4_10UnderscoreESY_SY_EEEEENS4_23SM90_TMA_LOAD_MULTICASTENS4_14ComposedLayoutINS4_7SwizzleILi2ELi4ELi3EEENS4_18smem_ptr_flag_bitsILi8EEENST_INS5_IJNSA_ILi8EEESH_EEENS5_IJSH_SB_EEEEEEEvNS4_8identityENS4_13SM90_TMA_LOADES1B_vS1C_EENS_8epilogue10collective6detail29Sm90TmaWarpSpecializedAdapterINS1G_15DefaultEpilogueISJ_SK_SK_NS1F_6thread17LinearCombinationISJ_Li1EffLNS1K_9ScaleType4KindE0ELNS_15FloatRoundStyleE2ESJ_EENS1_15EpilogueDefaultEEEEEvvEEEEvNT_6ParamsE:
        .type           _ZN7cutlass13device_kernelINS_4gemm6kernel13GemmUniversalIN4cute5tupleIJiiiiEEENS1_10collective13CollectiveMmaINS1_37MainloopSm90TmaGmmaWarpSpecializedFP8ILi4ENS5_IJNS4_1CILi1EEENSA_ILi2EEESB_EEENS1_35KernelTmaWarpSpecializedCooperativeEEENS5_IJNSA_ILi128EEENSA_ILi64EEESH_EEENS_12float_e4m3_tENS5_IJlSB_lEEESJ_SK_NS4_8TiledMMAINS4_8MMA_AtomIJNS4_4SM904GMMA30MMA_64x64x32_F32E4M3E4M3_SS_TNILNSO_7ScaleInE1ELSQ_1EEEEEENS4_6LayoutINS5_IJSC_SB_SB_EEENS5_IJSB_NSA_ILi0EEESV_EEEEENS5_IJNS4_10UnderscoreESY_SY_EEEEENS4_23SM90_TMA_LOAD_MULTICASTENS4_14ComposedLayoutINS4_7SwizzleILi2ELi4ELi3EEENS4_18smem_ptr_flag_bitsILi8EEENST_INS5_IJNSA_ILi8EEESH_EEENS5_IJSH_SB_EEEEEEEvNS4_8identityENS4_13SM90_TMA_LOADES1B_vS1C_EENS_8epilogue10collective6detail29Sm90TmaWarpSpecializedAdapterINS1G_15DefaultEpilogueISJ_SK_SK_NS1F_6thread17LinearCombinationISJ_Li1EffLNS1K_9ScaleType4KindE0ELNS_15FloatRoundStyleE2ESJ_EENS1_15EpilogueDefaultEEEEEvvEEEEvNT_6ParamsE,@function
        .size           _ZN7cutlass13device_kernelINS_4gemm6kernel13GemmUniversalIN4cute5tupleIJiiiiEEENS1_10collective13CollectiveMmaINS1_37MainloopSm90TmaGmmaWarpSpecializedFP8ILi4ENS5_IJNS4_1CILi1EEENSA_ILi2EEESB_EEENS1_35KernelTmaWarpSpecializedCooperativeEEENS5_IJNSA_ILi128EEENSA_ILi64EEESH_EEENS_12float_e4m3_tENS5_IJlSB_lEEESJ_SK_NS4_8TiledMMAINS4_8MMA_AtomIJNS4_4SM904GMMA30MMA_64x64x32_F32E4M3E4M3_SS_TNILNSO_7ScaleInE1ELSQ_1EEEEEENS4_6LayoutINS5_IJSC_SB_SB_EEENS5_IJSB_NSA_ILi0EEESV_EEEEENS5_IJNS4_10UnderscoreESY_SY_EEEEENS4_23SM90_TMA_LOAD_MULTICASTENS4_14ComposedLayoutINS4_7SwizzleILi2ELi4ELi3EEENS4_18smem_ptr_flag_bitsILi8EEENST_INS5_IJNSA_ILi8EEESH_EEENS5_IJSH_SB_EEEEEEEvNS4_8identityENS4_13SM90_TMA_LOADES1B_vS1C_EENS_8epilogue10collective6detail29Sm90TmaWarpSpecializedAdapterINS1G_15DefaultEpilogueISJ_SK_SK_NS1F_6thread17LinearCombinationISJ_Li1EffLNS1K_9ScaleType4KindE0ELNS_15FloatRoundStyleE2ESJ_EENS1_15EpilogueDefaultEEEEEvvEEEEvNT_6ParamsE,(.L_x_140 - _ZN7cutlass13device_kernelINS_4gemm6kernel13GemmUniversalIN4cute5tupleIJiiiiEEENS1_10collective13CollectiveMmaINS1_37MainloopSm90TmaGmmaWarpSpecializedFP8ILi4ENS5_IJNS4_1CILi1EEENSA_ILi2EEESB_EEENS1_35KernelTmaWarpSpecializedCooperativeEEENS5_IJNSA_ILi128EEENSA_ILi64EEESH_EEENS_12float_e4m3_tENS5_IJlSB_lEEESJ_SK_NS4_8TiledMMAINS4_8MMA_AtomIJNS4_4SM904GMMA30MMA_64x64x32_F32E4M3E4M3_SS_TNILNSO_7ScaleInE1ELSQ_1EEEEEENS4_6LayoutINS5_IJSC_SB_SB_EEENS5_IJSB_NSA_ILi0EEESV_EEEEENS5_IJNS4_10UnderscoreESY_SY_EEEEENS4_23SM90_TMA_LOAD_MULTICASTENS4_14ComposedLayoutINS4_7SwizzleILi2ELi4ELi3EEENS4_18smem_ptr_flag_bitsILi8EEENST_INS5_IJNSA_ILi8EEESH_EEENS5_IJSH_SB_EEEEEEEvNS4_8identityENS4_13SM90_TMA_LOADES1B_vS1C_EENS_8epilogue10collective6detail29Sm90TmaWarpSpecializedAdapterINS1G_15DefaultEpilogueISJ_SK_SK_NS1F_6thread17LinearCombinationISJ_Li1EffLNS1K_9ScaleType4KindE0ELNS_15FloatRoundStyleE2ESJ_EENS1_15EpilogueDefaultEEEEEvvEEEEvNT_6ParamsE)
        .other          _ZN7cutlass13device_kernelINS_4gemm6kernel13GemmUniversalIN4cute5tupleIJiiiiEEENS1_10collective13CollectiveMmaINS1_37MainloopSm90TmaGmmaWarpSpecializedFP8ILi4ENS5_IJNS4_1CILi1EEENSA_ILi2EEESB_EEENS1_35KernelTmaWarpSpecializedCooperativeEEENS5_IJNSA_ILi128EEENSA_ILi64EEESH_EEENS_12float_e4m3_tENS5_IJlSB_lEEESJ_SK_NS4_8TiledMMAINS4_8MMA_AtomIJNS4_4SM904GMMA30MMA_64x64x32_F32E4M3E4M3_SS_TNILNSO_7ScaleInE1ELSQ_1EEEEEENS4_6LayoutINS5_IJSC_SB_SB_EEENS5_IJSB_NSA_ILi0EEESV_EEEEENS5_IJNS4_10UnderscoreESY_SY_EEEEENS4_23SM90_TMA_LOAD_MULTICASTENS4_14ComposedLayoutINS4_7SwizzleILi2ELi4ELi3EEENS4_18smem_ptr_flag_bitsILi8EEENST_INS5_IJNSA_ILi8EEESH_EEENS5_IJSH_SB_EEEEEEEvNS4_8identityENS4_13SM90_TMA_LOADES1B_vS1C_EENS_8epilogue10collective6detail29Sm90TmaWarpSpecializedAdapterINS1G_15DefaultEpilogueISJ_SK_SK_NS1F_6thread17LinearCombinationISJ_Li1EffLNS1K_9ScaleType4KindE0ELNS_15FloatRoundStyleE2ESJ_EENS1_15EpilogueDefaultEEEEEvvEEEEvNT_6ParamsE,@"STO_CUDA_ENTRY STV_DEFAULT"
_ZN7cutlass13device_kernelINS_4gemm6kernel13GemmUniversalIN4cute5tupleIJiiiiEEENS1_10collective13CollectiveMmaINS1_37MainloopSm90TmaGmmaWarpSpecializedFP8ILi4ENS5_IJNS4_1CILi1EEENSA_ILi2EEESB_EEENS1_35KernelTmaWarpSpecializedCooperativeEEENS5_IJNSA_ILi128EEENSA_ILi64EEESH_EEENS_12float_e4m3_tENS5_IJlSB_lEEESJ_SK_NS4_8TiledMMAINS4_8MMA_AtomIJNS4_4SM904GMMA30MMA_64x64x32_F32E4M3E4M3_SS_TNILNSO_7ScaleInE1ELSQ_1EEEEEENS4_6LayoutINS5_IJSC_SB_SB_EEENS5_IJSB_NSA_ILi0EEESV_EEEEENS5_IJNS4_10UnderscoreESY_SY_EEEEENS4_23SM90_TMA_LOAD_MULTICASTENS4_14ComposedLayoutINS4_7SwizzleILi2ELi4ELi3EEENS4_18smem_ptr_flag_bitsILi8EEENST_INS5_IJNSA_ILi8EEESH_EEENS5_IJSH_SB_EEEEEEEvNS4_8identityENS4_13SM90_TMA_LOADES1B_vS1C_EENS_8epilogue10collective6detail29Sm90TmaWarpSpecializedAdapterINS1G_15DefaultEpilogueISJ_SK_SK_NS1F_6thread17LinearCombinationISJ_Li1EffLNS1K_9ScaleType4KindE0ELNS_15FloatRoundStyleE2ESJ_EENS1_15EpilogueDefaultEEEEEvvEEEEvNT_6ParamsE:
[----:B------:R-:W-:Y:S01]  /*0000*/  LDC R1, c[0x0][0x28] ;  /* 0x00000a00ff017b82 */ /* 0x000fe20000000800 */
[----:B------:R-:W0:Y:S01]  /*0010*/  S2R R0, SR_TID.X ;  /* 0x0000000000007919 */ /* 0x000e220000002100 */
[----:B------:R-:W-:Y:S01]  /*0020*/  ELECT P0, URZ, PT ;  /* 0x00000000003f782f */ /* 0x000fe20003800000 */
[----:B------:R-:W-:Y:S01]  /*0030*/  BSSY B0, `(.L_x_0) ;  /* 0x000000f000007945 */ /* 0x000fe20003800000 */
[--C-:B0-----:R-:W-:Y:S02]  /*0040*/  SHF.R.U32.HI R2, RZ, 0x5, R0.reuse ;  /* 0x00000005ff027819 */ /* 0x101fe40000011600 */
[----:B------:R-:W-:-:S03]  /*0050*/  SHF.R.U32.HI R3, RZ, 0x7, R0 ;  /* 0x00000007ff037819 */ /* 0x000fc60000011600 */
[----:B------:R-:W0:Y:S04]  /*0060*/  SHFL.IDX PT, R6, R2, RZ, 0x1f ;  /* 0x00001fff02067589 */ /* 0x000e2800000e0000 */
[----:B------:R1:W2:Y:S01]  /*0070*/  SHFL.IDX PT, R4, R3, RZ, 0x1f ;  /* 0x00001fff03047589 */ /* 0x0002a200000e0000 */
[----:B0-----:R-:W-:-:S13]  /*0080*/  ISETP.NE.OR P0, PT, R6, RZ, !P0 ;  /* 0x000000ff0600720c */ /* 0x001fda0004705670 */
[----:B-12---:R-:W-:Y:S05]  /*0090*/  @P0 BRA `(.L_x_1) ;  /* 0x0000000000200947 */ /* 0x006fea0003800000 */
[----:B------:R-:W-:Y:S02]  /*00a0*/  ULDC.64 UR4, c[0x0][0x198] ;  /* 0x0000660000047ab9 */ /* 0x000fe40000000a00 */
[----:B------:R-:W-:Y:S02]  /*00b0*/  UIADD3 UR6, UP0, UR4, 0xf0, URZ ;  /* 0x000000f004067890 */ /* 0x000fe4000ff1e03f */
[----:B------:R-:W-:Y:S02]  /*00c0*/  UIADD3 UR4, UP1, UR4, 0x1f0, URZ ;  /* 0x000001f004047890 */ /* 0x000fe4000ff3e03f */
[----:B------:R-:W-:Y:S02]  /*00d0*/  UIADD3.X UR7, URZ, UR5, URZ, UP0, !UPT ;  /* 0x000000053f077290 */ /* 0x000fe400087fe43f */
[----:B------:R-:W-:-:S07]  /*00e0*/  UIADD3.X UR5, URZ, UR5, URZ, UP1, !UPT ;  /* 0x000000053f057290 */ /* 0x000fce0008ffe43f */
[----:B------:R0:W-:Y:S02]  /*00f0*/  UTMACCTL.PF [UR6] ;  /* 0x00000000060079b9 */ /* 0x0001e40008040000 */
[----:B------:R0:W-:Y:S02]  /*0100*/  UTMACCTL.PF [UR4] ;  /* 0x00000000040079b9 */ /* 0x0001e40008040000 */
[----:B0-----:R-:W-:Y:S01]  /*0110*/  NOP ;  /* 0x0000000000007918 */ /* 0x001fe20000000000 */
.L_x_1:
[----:B------:R-:W-:Y:S05]  /*0120*/  BSYNC B0 ;  /* 0x0000000000007941 */ /* 0x000fea0003800000 */
.L_x_0:
[----:B------:R-:W0:Y:S02]  /*0130*/  SHFL.IDX PT, R3, R2, RZ, 0x1f ;  /* 0x00001fff02037589 */ /* 0x000e2400000e0000 */
[----:B0-----:R-:W-:-:S13]  /*0140*/  ISETP.NE.AND P0, PT, R3, RZ, PT ;  /* 0x000000ff0300720c */ /* 0x001fda0003f05270 */
[----:B------:R-:W-:Y:S05]  /*0150*/  @P0 BRA `(.L_x_2) ;  /* 0x0000000000580947 */ /* 0x000fea0003800000 */
[----:B------:R-:W0:Y:S01]  /*0160*/  S2UR UR8, SR_CgaCtaId ;  /* 0x00000000000879c3 */ /* 0x000e220000008800 */
[----:B------:R-:W-:Y:S01]  /*0170*/  UMOV UR4, 0x400 ;  /* 0x0000040000047882 */ /* 0x000fe20000000000 */
[----:B------:R-:W-:Y:S01]  /*0180*/  UMOV UR5, 0x1 ;  /* 0x0000000100057882 */ /* 0x000fe20000000000 */
[----:B------:R-:W-:Y:S01]  /*0190*/  UMOV UR6, 0x4 ;  /* 0x0000000400067882 */ /* 0x000fe20000000000 */
[----:B------:R-:W-:Y:S01]  /*01a0*/  ELECT P0, URZ, PT ;  /* 0x00000000003f782f */ /* 0x000fe20003800000 */
[----:B------:R-:W-:-:S04]  /*01b0*/  UIADD3 UR6, -UR6, 0x100000, URZ ;  /* 0x0010000006067890 */ /* 0x000fc8000fffe13f */
[----:B------:R-:W-:Y:S02]  /*01c0*/  USHF.L.U32 UR7, UR6, 0xb, URZ ;  /* 0x0000000b06077899 */ /* 0x000fe4000800063f */
[----:B------:R-:W-:Y:S02]  /*01d0*/  USHF.L.U32 UR6, UR6, 0x1, URZ ;  /* 0x0000000106067899 */ /* 0x000fe4000800063f */
[----:B0-----:R-:W-:Y:S02]  /*01e0*/  ULEA UR8, UR8, UR4, 0x18 ;  /* 0x0000000408087291 */ /* 0x001fe4000f8ec03f */
[----:B------:R-:W-:-:S04]  /*01f0*/  UIADD3 UR4, -UR5, 0x100000, URZ ;  /* 0x0010000005047890 */ /* 0x000fc8000fffe13f */
[----:B------:R-:W-:Y:S02]  /*0200*/  USHF.L.U32 UR5, UR4, 0xb, URZ ;  /* 0x0000000b04057899 */ /* 0x000fe4000800063f */
[----:B------:R-:W-:Y:S01]  /*0210*/  USHF.L.U32 UR4, UR4, 0x1, URZ ;  /* 0x0000000104047899 */ /* 0x000fe2000800063f */
[----:B------:R-:W0:Y:S11]  /*0220*/  FENCE.VIEW.ASYNC.S ;  /* 0x00000000000073c6 */ /* 0x000e360000000000 */
[----:B0-----:R0:W1:Y:S01]  /*0230*/  SYNCS.EXCH.64 URZ, [UR8], UR4 ;  /* 0x00000004083f75b2 */ /* 0x0010620008000100 */
[----:B------:R0:W2:Y:S01]  /*0240*/  SYNCS.EXCH.64 URZ, [UR8+0x20], UR6 ;  /* 0x00002006083f75b2 */ /* 0x0000a20008000100 */
[----:B------:R0:W3:Y:S01]  /*0250*/  SYNCS.EXCH.64 URZ, [UR8+0x8], UR4 ;  /* 0x00000804083f75b2 */ /* 0x0000e20008000100 */
[----:B------:R0:W4:Y:S01]  /*0260*/  SYNCS.EXCH.64 URZ, [UR8+0x28], UR6 ;  /* 0x00002806083f75b2 */ /* 0x0001220008000100 */
[----:B------:R0:W0:Y:S01]  /*0270*/  SYNCS.EXCH.64 URZ, [UR8+0x10], UR4 ;  /* 0x00001004083f75b2 */ /* 0x0000220008000100 */
[----:B------:R0:W0:Y:S01]  /*0280*/  SYNCS.EXCH.64 URZ, [UR8+0x30], UR6 ;  /* 0x00003006083f75b2 */ /* 0x0000220008000100 */
[----:B------:R0:W0:Y:S01]  /*0290*/  SYNCS.EXCH.64 URZ, [UR8+0x18], UR4 ;  /* 0x00001804083f75b2 */ /* 0x0000220008000100 */
[----:B------:R0:W0:Y:S01]  /*02a0*/  SYNCS.EXCH.64 URZ, [UR8+0x38], UR6 ;  /* 0x00003806083f75b2 */ /* 0x0000220008000100 */
[----:B------:R-:W-:Y:S01]  /*02b0*/  NOP ;  /* 0x0000000000007918 */ /* 0x000fe20000000000 */
.L_x_2:
[----:B------:R-:W5:Y:S01]  /*02c0*/  SHFL.IDX PT, R2, R2, RZ, 0x1f ;  /* 0x00001fff02027589 */ /* 0x000f6200000e0000 */
[----:B------:R-:W-:Y:S01]  /*02d0*/  SHF.R.S32.HI R5, RZ, 0x1f, R0 ;  /* 0x0000001fff057819 */ /* 0x000fe20000011400 */
[----:B0-----:R-:W0:Y:S01]  /*02e0*/  S2UR UR8, SR_CTAID.X ;  /* 0x00000000000879c3 */ /* 0x001e220000002500 */
[----:B------:R-:W-:Y:S01]  /*02f0*/  ELECT P0, URZ, PT ;  /* 0x00000000003f782f */ /* 0x000fe20003800000 */
[----:B------:R-:W1:Y:S01]  /*0300*/  S2R R8, SR_CTAID.Y ;  /* 0x0000000000087919 */ /* 0x000e620000002600 */
[----:B------:R-:W-:Y:S01]  /*0310*/  LEA.HI R5, R5, R0, RZ, 0x7 ;  /* 0x0000000005057211 */ /* 0x000fe200078f38ff */
[----:B------:R-:W-:Y:S01]  /*0320*/  ULDC UR4, c[0x0][0x154] ;  /* 0x0000550000047ab9 */ /* 0x000fe20000000800 */
[----:B------:R-:W-:Y:S01]  /*0330*/  NOP ;  /* 0x0000000000007918 */ /* 0x000fe20000000000 */
[----:B------:R-:W-:Y:S01]  /*0340*/  NOP ;  /* 0x0000000000007918 */ /* 0x000fe20000000000 */
[----:B------:R-:W-:Y:S01]  /*0350*/  LOP3.LUT R5, R5, 0xffffff80, RZ, 0xc0, !PT ;  /* 0xffffff8005057812 */ /* 0x000fe200078ec0ff */
[----:B------:R-:W2:Y:S04]  /*0360*/  LDC R14, c[0x0][0x140] ;  /* 0x00005000ff0e7b82 */ /* 0x000ea80000000800 */
[----:B------:R-:W-:-:S04]  /*0370*/  IMAD.IADD R5, R0, 0x1, -R5 ;  /* 0x0000000100057824 */ /* 0x000fc800078e0a05 */
[----:B------:R-:W3:Y:S01]  /*0380*/  LDC R17, c[0x0][0x148] ;  /* 0x00005200ff117b82 */ /* 0x000ee20000000800 */
[----:B------:R-:W-:Y:S02]  /*0390*/  SHF.R.S32.HI R10, RZ, 0x1f, R5 ;  /* 0x0000001fff0a7819 */ /* 0x000fe40000011405 */
[----:B------:R-:W-:Y:S02]  /*03a0*/  LOP3.LUT P2, RZ, R5, 0x7, RZ, 0xc0, !PT ;  /* 0x0000000705ff7812 */ /* 0x000fe4000784c0ff */
[----:B------:R-:W-:Y:S02]  /*03b0*/  LEA.HI R10, R10, R5, RZ, 0x3 ;  /* 0x000000050a0a7211 */ /* 0x000fe400078f18ff */
[----:B-----5:R-:W-:Y:S01]  /*03c0*/  ISETP.NE.OR P0, PT, R2, RZ, !P0 ;  /* 0x000000ff0200720c */ /* 0x020fe20004705670 */
[----:B------:R-:W5:Y:S01]  /*03d0*/  LDC R12, c[0x0][0x144] ;  /* 0x00005100ff0c7b82 */ /* 0x000f620000000800 */
[--C-:B------:R-:W-:Y:S02]  /*03e0*/  SHF.R.S32.HI R2, RZ, 0x3, R10.reuse ;  /* 0x00000003ff027819 */ /* 0x100fe4000001140a */
[----:B------:R-:W-:-:S02]  /*03f0*/  SHF.R.S32.HI R7, RZ, 0x1f, R10 ;  /* 0x0000001fff077819 */ /* 0x000fc4000001140a */
[----:B------:R-:W-:Y:S02]  /*0400*/  SHF.R.S32.HI R10, RZ, 0x1f, R3 ;  /* 0x0000001fff0a7819 */ /* 0x000fe40000011403 */
[----:B------:R-:W-:Y:S02]  /*0410*/  LEA.HI R7, R7, R2, RZ, 0x2 ;  /* 0x0000000207077211 */ /* 0x000fe400078f10ff */
[----:B------:R-:W-:Y:S02]  /*0420*/  LEA.HI R10, R10, R3, RZ, 0x2 ;  /* 0x000000030a0a7211 */ /* 0x000fe400078f10ff */
[----:B------:R-:W-:Y:S01]  /*0430*/  LOP3.LUT R7, R7, 0xfffffffc, RZ, 0xc0, !PT ;  /* 0xfffffffc07077812 */ /* 0x000fe200078ec0ff */
[----:B------:R-:W-:Y:S01]  /*0440*/  VOTEU.ALL UP0, P0 ;  /* 0x00000000003f7886 */ /* 0x000fe20000000000 */
[----:B-1----:R-:W-:Y:S01]  /*0450*/  I2FP.F32.U32 R11, R8 ;  /* 0x00000008000b7245 */ /* 0x002fe20000201000 */
[----:B------:R-:W-:Y:S01]  /*0460*/  VOTEU.ALL UP1, P0 ;  /* 0x00000000003f7886 */ /* 0x000fe20000020000 */
[----:B------:R-:W-:Y:S01]  /*0470*/  LOP3.LUT R10, R10, 0x3ffffffc, RZ, 0xc0, !PT ;  /* 0x3ffffffc0a0a7812 */ /* 0x000fe200078ec0ff */
[----:B------:R-:W-:Y:S01]  /*0480*/  IMAD.IADD R7, R2, 0x1, -R7 ;  /* 0x0000000102077824 */ /* 0x000fe200078e0a07 */
[----:B------:R-:W1:Y:S01]  /*0490*/  @!UP0 S2UR UR7, SR_CgaCtaId ;  /* 0x00000000000789c3 */ /* 0x000e620000008800 */
[----:B0-----:R-:W-:Y:S01]  /*04a0*/  I2FP.F32.U32 R2, UR8 ;  /* 0x0000000800027c45 */ /* 0x001fe20008201000 */
[----:B------:R-:W-:Y:S01]  /*04b0*/  FMUL R13, R11, UR4 ;  /* 0x000000040b0d7c20 */ /* 0x000fe20008400000 */
[----:B------:R-:W-:Y:S01]  /*04c0*/  ULDC UR4, c[0x0][0x150] ;  /* 0x0000540000047ab9 */ /* 0x000fe20000000800 */
[----:B------:R-:W-:Y:S01]  /*04d0*/  IMAD.IADD R10, R3, 0x1, -R10 ;  /* 0x00000001030a7824 */ /* 0x000fe200078e0a0a */
[----:B------:R-:W-:Y:S01]  /*04e0*/  SHF.R.S32.HI R3, RZ, 0x1f, R6 ;  /* 0x0000001fff037819 */ /* 0x000fe20000011406 */
[----:B------:R-:W-:Y:S01]  /*04f0*/  FMUL R11, R2, UR4 ;  /* 0x00000004020b7c20 */ /* 0x000fe20008400000 */
[----:B------:R-:W-:Y:S01]  /*0500*/  UMOV UR4, 0x20 ;  /* 0x0000002000047882 */ /* 0x000fe20000000000 */
[----:B------:R-:W0:Y:S01]  /*0510*/  F2I.U32.TRUNC.NTZ R13, R13 ;  /* 0x0000000d000d7305 */ /* 0x000e22000020f000 */
[----:B------:R-:W-:Y:S01]  /*0520*/  LEA.HI R3, R3, R6, RZ, 0x2 ;  /* 0x0000000603037211 */ /* 0x000fe200078f10ff */
[----:B------:R-:W-:Y:S01]  /*0530*/  IMAD R7, R10, 0x4, R7 ;  /* 0x000000040a077824 */ /* 0x000fe200078e0207 */
[----:B------:R-:W-:Y:S01]  /*0540*/  @!UP0 UMOV UR6, 0x400 ;  /* 0x0000040000068882 */ /* 0x000fe20000000000 */
[----:B------:R-:W-:-:S04]  /*0550*/  @!UP0 UIADD3 UR4, -UR4, 0x100000, URZ ;  /* 0x0010000004048890 */ /* 0x000fc8000fffe13f */
[----:B------:R-:W-:Y:S02]  /*0560*/  @!UP0 USHF.L.U32 UR5, UR4, 0xb, URZ ;  /* 0x0000000b04058899 */ /* 0x000fe4000800063f */
[----:B------:R-:W-:Y:S01]  /*0570*/  @!UP0 USHF.L.U32 UR4, UR4, 0x1, URZ ;  /* 0x0000000104048899 */ /* 0x000fe2000800063f */
[----:B------:R-:W-:Y:S01]  /*0580*/  LOP3.LUT R3, R3, 0xfffffffc, RZ, 0xc0, !PT ;  /* 0xfffffffc03037812 */ /* 0x000fe200078ec0ff */
[C---:B------:R-:W-:Y:S01]  /*0590*/  IMAD.SHL.U32 R2, R7.reuse, 0x4, RZ ;  /* 0x0000000407027824 */ /* 0x040fe200078e00ff */
[----:B--2---:R-:W-:Y:S01]  /*05a0*/  ISETP.EQ.U32.AND P3, PT, R14, 0x1, PT ;  /* 0x000000010e00780c */ /* 0x004fe20003f62070 */
[----:B------:R-:W2:Y:S01]  /*05b0*/  F2I.U32.TRUNC.NTZ R11, R11 ;  /* 0x0000000b000b7305 */ /* 0x000ea2000020f000 */
[----:B------:R-:W-:Y:S02]  /*05c0*/  VIADD R14, R4, 0xffffffff ;  /* 0xffffffff040e7836 */ /* 0x000fe40000000000 */
[----:B------:R-:W-:Y:S01]  /*05d0*/  IMAD.IADD R6, R6, 0x1, -R3 ;  /* 0x0000000106067824 */ /* 0x000fe200078e0a03 */
[----:B------:R-:W-:-:S02]  /*05e0*/  LOP3.LUT R3, R7, 0xc, R2, 0x78, !PT ;  /* 0x0000000c07037812 */ /* 0x000fc400078e7802 */
[----:B------:R-:W-:Y:S01]  /*05f0*/  ISETP.GE.U32.AND P5, PT, R14, 0x2, PT ;  /* 0x000000020e00780c */ /* 0x000fe20003fa6070 */
[----:B0-----:R-:W-:Y:S01]  /*0600*/  IMAD.MOV R20, RZ, RZ, -R13 ;  /* 0x000000ffff147224 */ /* 0x001fe200078e0a0d */
[----:B-1----:R-:W-:Y:S01]  /*0610*/  @!UP0 ULEA UR6, UR7, UR6, 0x18 ;  /* 0x0000000607068291 */ /* 0x002fe2000f8ec03f */
[C---:B------:R-:W-:Y:S01]  /*0620*/  ISETP.NE.AND P1, PT, R6.reuse, 0x3, PT ;  /* 0x000000030600780c */ /* 0x040fe20003f25270 */
[----:B------:R-:W-:Y:S01]  /*0630*/  VOTEU.ALL UP0, P0 ;  /* 0x00000000003f7886 */ /* 0x000fe20000000000 */
[----:B---3--:R-:W-:Y:S01]  /*0640*/  IMAD R2, R17, R20, R8 ;  /* 0x0000001411027224 */ /* 0x008fe200078e0208 */
[----:B------:R-:W-:Y:S02]  /*0650*/  ISETP.LT.U32.AND P0, PT, R3, 0x2, !P2 ;  /* 0x000000020300780c */ /* 0x000fe40005701070 */
[----:B------:R-:W-:Y:S01]  /*0660*/  ISETP.EQ.OR P1, PT, R6, RZ, !P1 ;  /* 0x000000ff0600720c */ /* 0x000fe20004f22670 */
[----:B--2---:R-:W-:Y:S01]  /*0670*/  IMAD.MOV R11, RZ, RZ, -R11 ;  /* 0x000000ffff0b7224 */ /* 0x004fe200078e0a0b */
[----:B------:R-:W-:-:S02]  /*0680*/  ISETP.NE.AND P4, PT, R2, R3, PT ;  /* 0x000000030200720c */ /* 0x000fc40003f85270 */
[----:B------:R-:W-:Y:S01]  /*0690*/  ISETP.EQ.AND P1, PT, R4, RZ, P1 ;  /* 0x000000ff0400720c */ /* 0x000fe20000f22270 */
[----:B-----5:R-:W-:Y:S01]  /*06a0*/  IMAD R7, R12, R11, UR8 ;  /* 0x000000080c077e24 */ /* 0x020fe2000f8e020b */
[----:B------:R-:W0:Y:S02]  /*06b0*/  FENCE.VIEW.ASYNC.S ;  /* 0x00000000000073c6 */ /* 0x000e240000000000 */
[----:B0-----:R0:W1:Y:S01]  /*06c0*/  @!UP0 SYNCS.EXCH.64 URZ, [UR6+0x50], UR4 ;  /* 0x00005004063f85b2 */ /* 0x0010620008000100 */
[----:B------:R-:W-:Y:S02]  /*06d0*/  ISETP.NE.AND P2, PT, R4, RZ, PT ;  /* 0x000000ff0400720c */ /* 0x000fe40003f45270 */
[----:B------:R-:W-:Y:S02]  /*06e0*/  SEL R2, RZ, 0x1, !P1 ;  /* 0x00000001ff027807 */ /* 0x000fe40004800000 */
[----:B------:R-:W-:Y:S02]  /*06f0*/  ISETP.EQ.OR P4, PT, R7, RZ, !P4 ;  /* 0x000000ff0700720c */ /* 0x000fe40006782670 */
[----:B------:R-:W-:-:S02]  /*0700*/  SEL R2, R2, 0x2, P5 ;  /* 0x0000000202027807 */ /* 0x000fc40002800000 */
[----:B------:R-:W-:Y:S01]  /*0710*/  PLOP3.LUT P0, PT, P0, P4, PT, 0x80, 0x0 ;  /* 0x000000000000781c */ /* 0x000fe20000709070 */
[----:B------:R0:W2:Y:S01]  /*0720*/  @!UP1 SYNCS.EXCH.64 URZ, [UR6+0x58], UR4 ;  /* 0x00005804063f95b2 */ /* 0x0000a20008000100 */
[----:B------:R-:W-:Y:S01]  /*0730*/  NOP ;  /* 0x0000000000007918 */ /* 0x000fe20000000000 */
[----:B------:R-:W-:Y:S10]  /*0740*/  @!P3 BRA `(.L_x_3) ;  /* 0x000000000008b947 */ /* 0x000ff40003800000 */
[----:B-12-4-:R-:W-:Y:S01]  /*0750*/  UCGABAR_ARV ;  /* 0x00000000000079c7 */ /* 0x016fe20008000000 */
[----:B------:R-:W-:Y:S05]  /*0760*/  BRA `(.L_x_4) ;  /* 0x0000000000047947 */ /* 0x000fea0003800000 */
.L_x_3:
[----:B-12-4-:R-:W-:Y:S01]  /*0770*/  NOP ;  /* 0x0000000000007918 */ /* 0x016fe20000000000 */
.L_x_4:
[----:B------:R-:W1:Y:S01]  /*0780*/  LDC R4, c[0x0][0x65c] ;  /* 0x00019700ff047b82 */ /* 0x000e620000000800 */
[----:B------:R-:W-:Y:S01]  /*0790*/  IMAD.MOV.U32 R5, RZ, RZ, RZ ;  /* 0x000000ffff057224 */ /* 0x000fe200078e00ff */
[----:B-1----:R-:W-:Y:S01]  /*07a0*/  ISETP.NE.AND P4, PT, R4, 0x1, PT ;  /* 0x000000010400780c */ /* 0x002fe20003f85270 */
[----:B------:R-:W-:-:S12]  /*07b0*/  IMAD.U32 R4, RZ, RZ, UR8 ;  /* 0x00000008ff047e24 */ /* 0x000fd8000f8e00ff */
[----:B------:R-:W1:Y:S01]  /*07c0*/  @P4 LDC R13, c[0x0][0x10] ;  /* 0x00000400ff0d4b82 */ /* 0x000e620000000800 */
[----:B------:R-:W-:Y:S02]  /*07d0*/  @P4 IMAD.MOV.U32 R9, RZ, RZ, RZ ;  /* 0x000000ffff094224 */ /* 0x000fe400078e00ff */
[----:B------:R-:W-:-:S05]  /*07e0*/  @P4 IMAD.MOV.U32 R15, RZ, RZ, RZ ;  /* 0x000000ffff0f4224 */ /* 0x000fca00078e00ff */
[----:B------:R-:W2:Y:S01]  /*07f0*/  @!P4 LDC R11, c[0x0][0xc] ;  /* 0x00000300ff0bcb82 */ /* 0x000ea20000000800 */
[----:B-1----:R-:W-:-:S04]  /*0800*/  @P4 IMAD.WIDE.U32 R12, R13, UR8, R8 ;  /* 0x000000080d0c4c25 */ /* 0x002fc8000f8e0008 */
[----:B--2---:R-:W-:-:S04]  /*0810*/  @!P4 IMAD.WIDE.U32 R10, R8, R11, R4 ;  /* 0x0000000b080ac225 */ /* 0x004fc800078e0004 */
[----:B------:R-:W-:Y:S02]  /*0820*/  @P4 IMAD.MOV.U32 R4, RZ, RZ, R12 ;  /* 0x000000ffff044224 */ /* 0x000fe400078e000c */
[----:B------:R-:W-:Y:S02]  /*0830*/  @P4 IMAD.IADD R5, R13, 0x1, R15 ;  /* 0x000000010d054824 */ /* 0x000fe400078e020f */
[----:B------:R-:W-:Y:S02]  /*0840*/  @!P4 IMAD.MOV.U32 R4, RZ, RZ, R10 ;  /* 0x000000ffff04c224 */ /* 0x000fe400078e000a */
[----:B------:R-:W-:Y:S01]  /*0850*/  @!P4 IMAD.MOV.U32 R5, RZ, RZ, R11 ;  /* 0x000000ffff05c224 */ /* 0x000fe200078e000b */
[----:B------:R-:W-:Y:S06]  /*0860*/  @!P3 BRA `(.L_x_5) ;  /* 0x00000000000cb947 */ /* 0x000fec0003800000 */
[----:B------:R-:W-:Y:S01]  /*0870*/  UCGABAR_WAIT ;  /* 0x0000000000007dc7 */ /* 0x000fe20008000000 */
[----:B------:R-:W-:Y:S01]  /*0880*/  CCTL.IVALL ;  /* 0x00000000ff00798f */ /* 0x000fe20002000000 */
[----:B------:R-:W-:Y:S05]  /*0890*/  BRA `(.L_x_6) ;  /* 0x0000000000047947 */ /* 0x000fea0003800000 */
.L_x_5:
[----:B------:R-:W-:Y:S06]  /*08a0*/  BAR.SYNC.DEFER_BLOCKING 0x0 ;  /* 0x0000000000007b1d */ /* 0x000fec0000010000 */
.L_x_6:
[----:B------:R-:W-:Y:S05]  /*08b0*/  @!P2 BRA `(.L_x_7) ;  /* 0x0000004800d4a947 */ /* 0x000fea0003800000 */
[----:B------:R-:W-:-:S13]  /*08c0*/  ISETP.GT.U32.AND P1, PT, R14, 0x1, PT ;  /* 0x000000010e00780c */ /* 0x000fda0003f24070 */
[----:B0-----:R-:W-:Y:S05]  /*08d0*/  @P1 EXIT ;  /* 0x000000000000194d */ /* 0x001fea0003800000 */
[----:B------:R-:W-:Y:S01]  /*08e0*/  ULDC.64 UR4, c[0x0][0x650] ;  /* 0x0001940000047ab9 */ /* 0x000fe20000000a00 */
[----:B------:R-:W-:Y:S01]  /*08f0*/  PRMT R12, RZ, 0x7610, R12 ;  /* 0x00007610ff0c7816 */ /* 0x000fe2000000000c */
[----:B------:R-:W-:Y:S01]  /*0900*/  IMAD.MOV.U32 R13, RZ, RZ, -0x1 ;  /* 0xffffffffff0d7424 */ /* 0x000fe200078e00ff */
[----:B------:R-:W-:Y:S01]  /*0910*/  ISETP.GE.U32.AND P1, PT, R4, UR4, PT ;  /* 0x0000000404007c0c */ /* 0x000fe2000bf26070 */
[----:B------:R-:W-:Y:S02]  /*0920*/  IMAD.MOV.U32 R70, RZ, RZ, -0x1 ;  /* 0xffffffffff467424 */ /* 0x000fe400078e00ff */
[----:B------:R-:W-:Y:S01]  /*0930*/  IMAD.MOV.U32 R71, RZ, RZ, -0x1 ;  /* 0xffffffffff477424 */ /* 0x000fe200078e00ff */
[----:B------:R-:W-:-:S13]  /*0940*/  ISETP.GE.U32.AND.EX P1, PT, R5, UR5, PT, P1 ;  /* 0x0000000505007c0c */ /* 0x000fda000bf26110 */
[----:B------:R-:W-:Y:S05]  /*0950*/  @P1 BRA `(.L_x_8) ;  /* 0x0000000400241947 */ /* 0x000fea0003800000 */
[----:B------:R-:W0:Y:S01]  /*0960*/  LDC.64 R22, c[0x0][0x628] ;  /* 0x00018a00ff167b82 */ /* 0x000e220000000a00 */
[----:B------:R-:W-:Y:S02]  /*0970*/  IMAD.MOV.U32 R10, RZ, RZ, R4 ;  /* 0x000000ffff0a7224 */ /* 0x000fe400078e0004 */
[----:B------:R-:W-:-:S05]  /*0980*/  IMAD.MOV.U32 R11, RZ, RZ, R5 ;  /* 0x000000ffff0b7224 */ /* 0x000fca00078e0005 */
[----:B------:R-:W1:Y:S08]  /*0990*/  LDC R6, c[0x0][0x630] ;  /* 0x00018c00ff067b82 */ /* 0x000e700000000800 */
[----:B------:R-:W2:Y:S01]  /*09a0*/  LDC.64 R24, c[0x0][0x620] ;  /* 0x00018800ff187b82 */ /* 0x000ea20000000a00 */
[----:B0-----:R-:W-:-:S04]  /*09b0*/  ISETP.NE.U32.AND P1, PT, R22, RZ, PT ;  /* 0x000000ff1600720c */ /* 0x001fc80003f25070 */
[----:B------:R-:W-:-:S13]  /*09c0*/  ISETP.NE.AND.EX P1, PT, R23, RZ, PT, P1 ;  /* 0x000000ff1700720c */ /* 0x000fda0003f25310 */
[----:B-12---:R-:W-:Y:S05]  /*09d0*/  @!P1 BRA `(.L_x_9) ;  /* 0x0000000000289947 */ /* 0x006fea0003800000 */
[----:B------:R-:W0:Y:S02]  /*09e0*/  LDC R15, c[0x0][0x634] ;  /* 0x00018d00ff0f7b82 */ /* 0x000e240000000800 */
[----:B0-----:R-:W-:-:S05]  /*09f0*/  IADD3 R15, P1, R4, R15, RZ ;  /* 0x0000000f040f7210 */ /* 0x001fca0007f3e0ff */
[----:B------:R-:W-:-:S04]  /*0a00*/  IMAD.X R19, RZ, RZ, R5, P1 ;  /* 0x000000ffff137224 */ /* 0x000fc800008e0605 */
[----:B------:R-:W-:-:S04]  /*0a10*/  IMAD.WIDE.U32 R10, R19, R22, RZ ;  /* 0x00000016130a7225 */ /* 0x000fc800078e00ff */
[----:B------:R-:W-:-:S04]  /*0a20*/  IMAD.WIDE.U32 R12, P1, R15, R23, R10 ;  /* 0x000000170f0c7225 */ /* 0x000fc8000782000a */
[----:B------:R-:W-:-:S04]  /*0a30*/  IMAD.WIDE.U32 R10, R15, R22, RZ ;  /* 0x000000160f0a7225 */ /* 0x000fc800078e00ff */
[----:B------:R-:W-:Y:S01]  /*0a40*/  IMAD.X R15, RZ, RZ, RZ, P1 ;  /* 0x000000ffff0f7224 */ /* 0x000fe200008e06ff */
[----:B------:R-:W-:Y:S01]  /*0a50*/  IADD3 RZ, P1, R11, R12, RZ ;  /* 0x0000000c0bff7210 */ /* 0x000fe20007f3e0ff */
[----:B------:R-:W-:-:S04]  /*0a60*/  IMAD.MOV.U32 R14, RZ, RZ, R13 ;  /* 0x000000ffff0e7224 */ /* 0x000fc800078e000d */
[----:B------:R-:W-:-:S08]  /*0a70*/  IMAD.WIDE.U32.X R10, R19, R23, R14, P1 ;  /* 0x00000017130a7225 */ /* 0x000fd000008e040e */
.L_x_9:
[----:B------:R-:W0:Y:S01]  /*0a80*/  LDC.64 R22, c[0x0][0x640] ;  /* 0x00019000ff167b82 */ /* 0x000e220000000a00 */
[--C-:B------:R-:W-:Y:S01]  /*0a90*/  SHF.R.U64 R71, R10, R6, R11.reuse ;  /* 0x000000060a477219 */ /* 0x100fe2000000120b */
[----:B------:R-:W-:Y:S01]  /*0aa0*/  IMAD R26, R17, R20, R8 ;  /* 0x00000014111a7224 */ /* 0x000fe200078e0208 */
[----:B------:R-:W-:Y:S01]  /*0ab0*/  SHF.R.U32.HI R6, RZ, R6, R11 ;  /* 0x00000006ff067219 */ /* 0x000fe2000001160b */
[----:B------:R-:W-:Y:S01]  /*0ac0*/  IMAD.MOV.U32 R17, RZ, RZ, 0x1 ;  /* 0x00000001ff117424 */ /* 0x000fe200078e00ff */
[----:B------:R-:W-:-:S03]  /*0ad0*/  IADD3 R9, P1, RZ, -R71, RZ ;  /* 0x80000047ff097210 */ /* 0x000fc60007f3e0ff */
[----:B------:R-:W1:Y:S02]  /*0ae0*/  LDC R12, c[0x0][0x618] ;  /* 0x00018600ff0c7b82 */ /* 0x000e640000000800 */
[----:B------:R-:W-:-:S04]  /*0af0*/  IMAD.X R11, RZ, RZ, ~R6, P1 ;  /* 0x000000ffff0b7224 */ /* 0x000fc800008e0e06 */
[-C--:B------:R-:W-:Y:S02]  /*0b00*/  IMAD R6, R11, R24.reuse, RZ ;  /* 0x000000180b067224 */ /* 0x080fe400078e02ff */
[----:B------:R-:W2:Y:S01]  /*0b10*/  LDC R13, c[0x0][0x608] ;  /* 0x00018200ff0d7b82 */ /* 0x000ea20000000800 */
[----:B------:R-:W-:-:S04]  /*0b20*/  IMAD.WIDE.U32 R10, R9, R24, R4 ;  /* 0x00000018090a7225 */ /* 0x000fc800078e0004 */
[----:B------:R-:W-:-:S03]  /*0b30*/  IMAD R9, R9, R25, R6 ;  /* 0x0000001909097224 */ /* 0x000fc600078e0206 */
[----:B------:R-:W3:Y:S01]  /*0b40*/  LDC R16, c[0x0][0x658] ;  /* 0x00019600ff107b82 */ /* 0x000ee20000000800 */
[----:B0-----:R-:W-:Y:S01]  /*0b50*/  ISETP.NE.U32.AND P1, PT, R22, RZ, PT ;  /* 0x000000ff1600720c */ /* 0x001fe20003f25070 */
[----:B------:R-:W-:Y:S02]  /*0b60*/  IMAD.IADD R9, R11, 0x1, R9 ;  /* 0x000000010b097824 */ /* 0x000fe400078e0209 */
[----:B------:R-:W-:Y:S01]  /*0b70*/  IMAD.MOV.U32 R11, RZ, RZ, -0x1 ;  /* 0xffffffffff0b7424 */ /* 0x000fe200078e00ff */
[----:B------:R-:W-:-:S03]  /*0b80*/  ISETP.NE.AND.EX P1, PT, R23, RZ, PT, P1 ;  /* 0x000000ff1700720c */ /* 0x000fc60003f25310 */
[----:B------:R-:W0:Y:S01]  /*0b90*/  LDC R21, c[0x0][0x600] ;  /* 0x00018000ff157b82 */ /* 0x000e220000000800 */
[-CC-:B-1----:R-:W-:Y:S02]  /*0ba0*/  SHF.R.U64 R19, R10, R12.reuse, R9.reuse ;  /* 0x0000000c0a137219 */ /* 0x182fe40000001209 */
[----:B------:R-:W-:-:S05]  /*0bb0*/  SHF.R.U32.HI R6, RZ, R12, R9 ;  /* 0x0000000cff067219 */ /* 0x000fca0000011609 */
[----:B------:R-:W1:Y:S01]  /*0bc0*/  LDC R18, c[0x0][0x648] ;  /* 0x00019200ff127b82 */ /* 0x000e620000000800 */
[-CC-:B--2---:R-:W-:Y:S02]  /*0bd0*/  SHF.R.U64 R27, R19, R13.reuse, R6.reuse ;  /* 0x0000000d131b7219 */ /* 0x184fe40000001206 */
[----:B------:R-:W-:-:S05]  /*0be0*/  SHF.R.U32.HI R9, RZ, R13, R6 ;  /* 0x0000000dff097219 */ /* 0x000fca0000011606 */
[----:B------:R-:W2:Y:S01]  /*0bf0*/  LDC R24, c[0x0][0x638] ;  /* 0x00018e00ff187b82 */ /* 0x000ea20000000800 */
[-CC-:B---3--:R-:W-:Y:S02]  /*0c00*/  SHF.R.U64 R20, R27, R16.reuse, R9.reuse ;  /* 0x000000101b147219 */ /* 0x188fe40000001209 */
[-C--:B------:R-:W-:Y:S02]  /*0c10*/  SHF.L.U32 R6, R11, R16.reuse, RZ ;  /* 0x000000100b067219 */ /* 0x080fe400000006ff */
[----:B------:R-:W-:Y:S01]  /*0c20*/  SHF.R.U32.HI R9, RZ, R16, R9 ;  /* 0x00000010ff097219 */ /* 0x000fe20000011609 */
[----:B------:R-:W-:Y:S01]  /*0c30*/  IMAD.MOV.U32 R8, RZ, RZ, R20 ;  /* 0x000000ffff087224 */ /* 0x000fe200078e0014 */
[----:B------:R-:W-:Y:S01]  /*0c40*/  LOP3.LUT R14, RZ, R6, RZ, 0x33, !PT ;  /* 0x00000006ff0e7212 */ /* 0x000fe200078e33ff */
[----:B------:R-:W3:Y:S01]  /*0c50*/  LDC R25, c[0x0][0x610] ;  /* 0x00018400ff197b82 */ /* 0x000ee20000000800 */
[----:B------:R-:W-:Y:S05]  /*0c60*/  @!P1 BRA `(.L_x_10) ;  /* 0x0000000000289947 */ /* 0x000fea0003800000 */
[----:B------:R-:W4:Y:S02]  /*0c70*/  LDC R13, c[0x0][0x64c] ;  /* 0x00019300ff0d7b82 */ /* 0x000f240000000800 */
[----:B----4-:R-:W-:-:S05]  /*0c80*/  IADD3 R13, P1, R20, R13, RZ ;  /* 0x0000000d140d7210 */ /* 0x010fca0007f3e0ff */
        /* <DEDUP_REMOVED lines=8> */
.L_x_10:
[----:B-1----:R-:W-:Y:S01]  /*0d10*/  SHF.R.U64 R8, R8, R18, R9 ;  /* 0x0000001208087219 */ /* 0x002fe20000001209 */
[----:B0-----:R-:W-:Y:S01]  /*0d20*/  VIADD R10, R21, 0xffffffff ;  /* 0xffffffff150a7836 */ /* 0x001fe20000000000 */
[----:B------:R-:W-:Y:S01]  /*0d30*/  SHF.L.U32 R6, R17, R16, RZ ;  /* 0x0000001011067219 */ /* 0x000fe200000006ff */
[----:B------:R-:W-:Y:S01]  /*0d40*/  IMAD.MOV.U32 R12, RZ, RZ, 0x1 ;  /* 0x00000001ff0c7424 */ /* 0x000fe200078e00ff */
[----:B------:R-:W-:Y:S01]  /*0d50*/  LOP3.LUT R9, R27, R14, RZ, 0xc0, !PT ;  /* 0x0000000e1b097212 */ /* 0x000fe200078ec0ff */
[----:B------:R-:W-:Y:S01]  /*0d60*/  IMAD.MOV R11, RZ, RZ, -R8 ;  /* 0x000000ffff0b7224 */ /* 0x000fe200078e0a08 */
[----:B------:R-:W-:Y:S02]  /*0d70*/  SEL R7, R7, R26, !P4 ;  /* 0x0000001a07077207 */ /* 0x000fe40006000000 */
[----:B------:R-:W-:Y:S01]  /*0d80*/  LOP3.LUT R10, R19, R10, RZ, 0xc0, !PT ;  /* 0x0000000a130a7212 */ /* 0x000fe200078ec0ff */
[----:B------:R-:W-:Y:S02]  /*0d90*/  IMAD R8, R6, R8, R9 ;  /* 0x0000000806087224 */ /* 0x000fe400078e0209 */
[----:B--2---:R-:W-:-:S02]  /*0da0*/  IMAD R6, R11, R24, R20 ;  /* 0x000000180b067224 */ /* 0x004fc400078e0214 */
[----:B---3--:R-:W-:Y:S02]  /*0db0*/  IMAD R7, R8, R25, R7 ;  /* 0x0000001908077224 */ /* 0x008fe400078e0207 */
[----:B------:R-:W-:-:S05]  /*0dc0*/  IMAD R6, R6, R21, R10 ;  /* 0x0000001506067224 */ /* 0x000fca00078e020a */
[----:B------:R-:W-:Y:S02]  /*0dd0*/  SEL R70, R6, R7, !P4 ;  /* 0x0000000706467207 */ /* 0x000fe40006000000 */
[----:B------:R-:W-:-:S07]  /*0de0*/  SEL R13, R7, R6, !P4 ;  /* 0x00000006070d7207 */ /* 0x000fce0006000000 */
.L_x_8:
[----:B------:R-:W-:-:S08]  /*0df0*/  NOP ;  /* 0x0000000000007918 */ /* 0x000fd00000000000 */
[----:B------:R-:W0:Y:S02]  /*0e00*/  USETMAXREG.TRY_ALLOC.CTAPOOL UP0, 0xe8 ;  /* 0x000000e8000079c8 */ /* 0x000e240008000600 */
[----:B0-----:R-:W-:-:S13]  /*0e10*/  PLOP3.LUT P1, PT, PT, PT, UP0, 0x80, 0x0 ;  /* 0x000000000000781c */ /* 0x001fda0003f2f008 */
[----:B------:R-:W-:Y:S05]  /*0e20*/  @!P1 BRA `(.L_x_8) ;  /* 0xfffffffc00f09947 */ /* 0x000fea000383ffff */
[----:B------:R-:W-:Y:S01]  /*0e30*/  ULDC.64 UR4, c[0x0][0x598] ;  /* 0x0001660000047ab9 */ /* 0x000fe20000000a00 */
[----:B------:R-:W-:Y:S01]  /*0e40*/  ULDC.64 UR18, c[0x0][0x208] ;  /* 0x0000820000127ab9 */ /* 0x000fe20000000a00 */
[----:B------:R-:W-:-:S04]  /*0e50*/  ISETP.NE.U32.AND P1, PT, RZ, UR4, PT ;  /* 0x00000004ff007c0c */ /* 0x000fc8000bf25070 */
[----:B------:R-:W-:-:S13]  /*0e60*/  ISETP.NE.AND.EX P1, PT, RZ, UR5, PT, P1 ;  /* 0x00000005ff007c0c */ /* 0x000fda000bf25310 */
[----:B------:R-:W-:Y:S05]  /*0e70*/  @!P1 BRA `(.L_x_11) ;  /* 0x00000000001c9947 */ /* 0x000fea0003800000 */
[----:B------:R-:W0:Y:S02]  /*0e80*/  LDC.64 R6, c[0x0][0x598] ;  /* 0x00016600ff067b82 */ /* 0x000e240000000a00 */
[----:B0-----:R-:W2:Y:S02]  /*0e90*/  LDG.E.64 R6, desc[UR18][R6.64] ;  /* 0x0000001206067981 */ /* 0x001ea4000c1e1b00 */
[----:B--2---:R-:W-:-:S04]  /*0ea0*/  ISETP.NE.U32.AND P1, PT, R6, RZ, PT ;  /* 0x000000ff0600720c */ /* 0x004fc80003f25070 */
[----:B------:R-:W-:-:S13]  /*0eb0*/  ISETP.NE.AND.EX P1, PT, R7, RZ, PT, P1 ;  /* 0x000000ff0700720c */ /* 0x000fda0003f25310 */
[----:B------:R-:W-:Y:S05]  /*0ec0*/  @!P1 BRA `(.L_x_11) ;  /* 0x0000000000089947 */ /* 0x000fea0003800000 */
[----:B------:R0:W5:Y:S01]  /*0ed0*/  LD.E R10, desc[UR18][R6.64] ;  /* 0x00000012060a7980 */ /* 0x000162000c101900 */
[----:B------:R-:W-:Y:S05]  /*0ee0*/  BRA `(.L_x_12) ;  /* 0x0000000000207947 */ /* 0x000fea0003800000 */
.L_x_11:
[----:B------:R-:W-:Y:S02]  /*0ef0*/  ULDC.64 UR4, c[0x0][0x588] ;  /* 0x0001620000047ab9 */ /* 0x000fe40000000a00 */
[----:B------:R-:W-:-:S04]  /*0f00*/  ISETP.NE.U32.AND P1, PT, RZ, UR4, PT ;  /* 0x00000004ff007c0c */ /* 0x000fc8000bf25070 */
[----:B------:R-:W-:-:S13]  /*0f10*/  ISETP.NE.AND.EX P1, PT, RZ, UR5, PT, P1 ;  /* 0x00000005ff007c0c */ /* 0x000fda000bf25310 */
[----:B------:R-:W-:Y:S05]  /*0f20*/  @!P1 BRA `(.L_x_13) ;  /* 0x00000000000c9947 */ /* 0x000fea0003800000 */
[----:B------:R-:W0:Y:S02]  /*0f30*/  LDC.64 R10, c[0x0][0x588] ;  /* 0x00016200ff0a7b82 */ /* 0x000e240000000a00 */
[----:B0-----:R1:W5:Y:S01]  /*0f40*/  LDG.E R10, desc[UR18][R10.64] ;  /* 0x000000120a0a7981 */ /* 0x001362000c1e1900 */
[----:B------:R-:W-:Y:S05]  /*0f50*/  BRA `(.L_x_12) ;  /* 0x0000000000047947 */ /* 0x000fea0003800000 */
.L_x_13:
[----:B------:R-:W2:Y:S02]  /*0f60*/  LDC R10, c[0x0][0x580] ;  /* 0x00016000ff0a7b82 */ /* 0x000ea40000000800 */
.L_x_12:
[----:B------:R-:W-:Y:S02]  /*0f70*/  ULDC.64 UR4, c[0x0][0x5a0] ;  /* 0x0001680000047ab9 */ /* 0x000fe40000000a00 */
[----:B------:R-:W-:-:S04]  /*0f80*/  ISETP.NE.U32.AND P1, PT, RZ, UR4, PT ;  /* 0x00000004ff007c0c */ /* 0x000fc8000bf25070 */
[----:B------:R-:W-:-:S13]  /*0f90*/  ISETP.NE.AND.EX P1, PT, RZ, UR5, PT, P1 ;  /* 0x00000005ff007c0c */ /* 0x000fda000bf25310 */
[----:B------:R-:W-:Y:S05]  /*0fa0*/  @!P1 BRA `(.L_x_14) ;  /* 0x00000000001c9947 */ /* 0x000fea0003800000 */
[----:B0-----:R-:W0:Y:S02]  /*0fb0*/  LDC.64 R6, c[0x0][0x5a0] ;  /* 0x00016800ff067b82 */ /* 0x001e240000000a00 */
[----:B0-----:R-:W3:Y:S02]  /*0fc0*/  LDG.E.64 R6, desc[UR18][R6.64] ;  /* 0x0000001206067981 */ /* 0x001ee4000c1e1b00 */
[----:B---3--:R-:W-:-:S04]  /*0fd0*/  ISETP.NE.U32.AND P1, PT, R6, RZ, PT ;  /* 0x000000ff0600720c */ /* 0x008fc80003f25070 */
[----:B------:R-:W-:-:S13]  /*0fe0*/  ISETP.NE.AND.EX P1, PT, R7, RZ, PT, P1 ;  /* 0x000000ff0700720c */ /* 0x000fda0003f25310 */
[----:B------:R-:W-:Y:S05]  /*0ff0*/  @!P1 BRA `(.L_x_14) ;  /* 0x0000000000089947 */ /* 0x000fea0003800000 */
[----:B-1----:R0:W5:Y:S01]  /*1000*/  LD.E R11, desc[UR18][R6.64] ;  /* 0x00000012060b7980 */ /* 0x002162000c101900 */
[----:B------:R-:W-:Y:S05]  /*1010*/  BRA `(.L_x_15) ;  /* 0x0000000000207947 */ /* 0x000fea0003800000 */
.L_x_14:
[----:B------:R-:W-:Y:S02]  /*1020*/  ULDC.64 UR4, c[0x0][0x590] ;  /* 0x0001640000047ab9 */ /* 0x000fe40000000a00 */
[----:B------:R-:W-:-:S04]  /*1030*/  ISETP.NE.U32.AND P1, PT, RZ, UR4, PT ;  /* 0x00000004ff007c0c */ /* 0x000fc8000bf25070 */
[----:B------:R-:W-:-:S13]  /*1040*/  ISETP.NE.AND.EX P1, PT, RZ, UR5, PT, P1 ;  /* 0x00000005ff007c0c */ /* 0x000fda000bf25310 */
[----:B------:R-:W-:Y:S05]  /*1050*/  @!P1 BRA `(.L_x_16) ;  /* 0x00000000000c9947 */ /* 0x000fea0003800000 */
[----:B0-----:R-:W1:Y:S02]  /*1060*/  LDC.64 R6, c[0x0][0x590] ;  /* 0x00016400ff067b82 */ /* 0x001e640000000a00 */
[----:B-1----:R1:W5:Y:S01]  /*1070*/  LDG.E R11, desc[UR18][R6.64] ;  /* 0x00000012060b7981 */ /* 0x002362000c1e1900 */
[----:B------:R-:W-:Y:S05]  /*1080*/  BRA `(.L_x_15) ;  /* 0x0000000000047947 */ /* 0x000fea0003800000 */
.L_x_16:
[----:B-1----:R-:W3:Y:S02]  /*1090*/  LDC R11, c[0x0][0x584] ;  /* 0x00016100ff0b7b82 */ /* 0x002ee40000000800 */
.L_x_15:
[----:B------:R-:W-:-:S13]  /*10a0*/  LOP3.LUT P1, RZ, R12, 0xff, RZ, 0xc0, !PT ;  /* 0x000000ff0cff7812 */ /* 0x000fda000782c0ff */
[----:B------:R-:W-:Y:S05]  /*10b0*/  @!P1 EXIT ;  /* 0x000000000000994d */ /* 0x000fea0003800000 */
[----:B------:R-:W-:Y:S01]  /*10c0*/  ULDC UR4, c[0x0][0x28c] ;  /* 0x0000a30000047ab9 */ /* 0x000fe20000000800 */
[----:B------:R-:W-:Y:S01]  /*10d0*/  LOP3.LUT R80, R2, 0x1, RZ, 0xfc, !PT ;  /* 0x0000000102507812 */ /* 0x000fe200078efcff */
[----:B------:R-:W-:-:S04]  /*10e0*/  UIADD3 UR4, UR4, 0x3f, URZ ;  /* 0x0000003f04047890 */ /* 0x000fc8000fffe03f */
[----:B------:R-:W-:-:S04]  /*10f0*/  USHF.R.S32.HI UR5, URZ, 0x1f, UR4 ;  /* 0x0000001f3f057899 */ /* 0x000fc80008011404 */
[----:B------:R-:W-:-:S03]  /*1100*/  ULEA.HI UR5, UR5, UR4, URZ, 0x6 ;  /* 0x0000000405057291 */ /* 0x000fc6000f8f303f */
[----:B------:R-:W-:Y:S01]  /*1110*/  UMOV UR4, URZ ;  /* 0x0000003f00047c82 */ /* 0x000fe20008000000 */
[----:B------:R-:W-:-:S03]  /*1120*/  USHF.R.S32.HI UR9, URZ, 0x6, UR5 ;  /* 0x000000063f097899 */ /* 0x000fc60008011405 */
[----:B------:R-:W-:-:S09]  /*1130*/  UMOV UR5, URZ ;  /* 0x0000003f00057c82 */ /* 0x000fd20008000000 */
.L_x_105:
[----:B01----:R-:W-:Y:S01]  /*1140*/  LOP3.LUT R6, R0, 0x80, RZ, 0xc0, !PT ;  /* 0x0000008000067812 */ /* 0x003fe200078ec0ff */
[----:B------:R-:W0:Y:S01]  /*1150*/  S2UR UR13, SR_CgaCtaId ;  /* 0x00000000000d79c3 */ /* 0x000e220000008800 */
[----:B------:R-:W-:Y:S01]  /*1160*/  UMOV UR12, 0x400 ;  /* 0x00000400000c7882 */ /* 0x000fe20000000000 */
[----:B------:R-:W-:Y:S01]  /*1170*/  UMOV UR6, URZ ;  /* 0x0000003f00067c82 */ /* 0x000fe20008000000 */
[----:B------:R-:W-:Y:S01]  /*1180*/  SHF.R.U32.HI R6, RZ, 0x7, R6 ;  /* 0x00000007ff067819 */ /* 0x000fe20000011606 */
[----:B------:R-:W-:Y:S01]  /*1190*/  UMOV UR7, URZ ;  /* 0x0000003f00077c82 */ /* 0x000fe20008000000 */
[----:B------:R-:W-:Y:S01]  /*11a0*/  UMOV UR16, UR5 ;  /* 0x0000000500107c82 */ /* 0x000fe20008000000 */
[----:B------:R-:W-:Y:S02]  /*11b0*/  CS2R R14, SRZ ;  /* 0x00000000000e7805 */ /* 0x000fe4000001ff00 */
[----:B------:R-:W-:Y:S01]  /*11c0*/  CS2R R16, SRZ ;  /* 0x0000000000107805 */ /* 0x000fe2000001ff00 */
[----:B------:R-:W1:Y:S01]  /*11d0*/  LDC R7, c[0x0][0x28c] ;  /* 0x0000a300ff077b82 */ /* 0x000e620000000800 */
[----:B----4-:R-:W4:Y:S01]  /*11e0*/  SHFL.IDX PT, R6, R6, RZ, 0x1f ;  /* 0x00001fff06067589 */ /* 0x010f2200000e0000 */
[----:B------:R-:W-:-:S02]  /*11f0*/  CS2R R18, SRZ ;  /* 0x0000000000127805 */ /* 0x000fc4000001ff00 */
[----:B------:R-:W-:Y:S02]  /*1200*/  CS2R R20, SRZ ;  /* 0x0000000000147805 */ /* 0x000fe4000001ff00 */
[----:B------:R-:W-:Y:S02]  /*1210*/  CS2R R22, SRZ ;  /* 0x0000000000167805 */ /* 0x000fe4000001ff00 */
[----:B------:R-:W-:Y:S02]  /*1220*/  CS2R R56, SRZ ;  /* 0x0000000000387805 */ /* 0x000fe4000001ff00 */
[----:B------:R-:W-:Y:S02]  /*1230*/  CS2R R58, SRZ ;  /* 0x00000000003a7805 */ /* 0x000fe4000001ff00 */
[----:B------:R-:W-:Y:S02]  /*1240*/  CS2R R60, SRZ ;  /* 0x00000000003c7805 */ /* 0x000fe4000001ff00 */
[----:B------:R-:W-:-:S02]  /*1250*/  CS2R R62, SRZ ;  /* 0x00000000003e7805 */ /* 0x000fc4000001ff00 */
[----:B------:R-:W-:Y:S02]  /*1260*/  CS2R R64, SRZ ;  /* 0x0000000000407805 */ /* 0x000fe4000001ff00 */
[----:B------:R-:W-:Y:S02]  /*1270*/  CS2R R66, SRZ ;  /* 0x0000000000427805 */ /* 0x000fe4000001ff00 */
[----:B------:R-:W-:Y:S02]  /*1280*/  CS2R R68, SRZ ;  /* 0x0000000000447805 */ /* 0x000fe4000001ff00 */
[----:B------:R-:W-:Y:S02]  /*1290*/  CS2R R72, SRZ ;  /* 0x0000000000487805 */ /* 0x000fe4000001ff00 */
[----:B------:R-:W-:Y:S02]  /*12a0*/  CS2R R74, SRZ ;  /* 0x00000000004a7805 */ /* 0x000fe4000001ff00 */
[----:B------:R-:W-:-:S02]  /*12b0*/  CS2R R76, SRZ ;  /* 0x00000000004c7805 */ /* 0x000fc4000001ff00 */
[----:B------:R-:W-:Y:S01]  /*12c0*/  CS2R R78, SRZ ;  /* 0x00000000004e7805 */ /* 0x000fe2000001ff00 */
[----:B------:R-:W-:Y:S01]  /*12d0*/  IMAD.U32 R12, RZ, RZ, UR4 ;  /* 0x00000004ff0c7e24 */ /* 0x000fe2000f8e00ff */
[----:B--2---:R-:W-:Y:S02]  /*12e0*/  CS2R R24, SRZ ;  /* 0x0000000000187805 */ /* 0x004fe4000001ff00 */
[----:B------:R-:W-:Y:S02]  /*12f0*/  CS2R R26, SRZ ;  /* 0x00000000001a7805 */ /* 0x000fe4000001ff00 */
[----:B------:R-:W-:Y:S02]  /*1300*/  CS2R R28, SRZ ;  /* 0x00000000001c7805 */ /* 0x000fe4000001ff00 */
[----:B------:R-:W-:Y:S02]  /*1310*/  CS2R R30, SRZ ;  /* 0x00000000001e7805 */ /* 0x000fe4000001ff00 */
[----:B------:R-:W-:-:S02]  /*1320*/  CS2R R32, SRZ ;  /* 0x0000000000207805 */ /* 0x000fc4000001ff00 */
[----:B------:R-:W-:Y:S02]  /*1330*/  CS2R R34, SRZ ;  /* 0x0000000000227805 */ /* 0x000fe4000001ff00 */
[----:B------:R-:W-:Y:S02]  /*1340*/  CS2R R36, SRZ ;  /* 0x0000000000247805 */ /* 0x000fe4000001ff00 */
[----:B-1----:R-:W-:Y:S02]  /*1350*/  ISETP.GE.AND P1, PT, R7, 0x1, PT ;  /* 0x000000010700780c */ /* 0x002fe40003f26270 */
[----:B------:R-:W-:Y:S02]  /*1360*/  CS2R R38, SRZ ;  /* 0x0000000000267805 */ /* 0x000fe4000001ff00 */
[----:B----4-:R-:W-:Y:S02]  /*1370*/  R2UR UR8, R6 ;  /* 0x00000000060872ca */ /* 0x010fe400000e0000 */
        /* <DEDUP_REMOVED lines=8> */
[----:B------:R-:W-:-:S04]  /*1400*/  ULEA.HI UR10, UR8, UR8, URZ, 0x1 ;  /* 0x00000008080a7291 */ /* 0x000fc8000f8f083f */
[----:B------:R-:W-:Y:S02]  /*1410*/  ULOP3.LUT UR11, UR10, 0xffffe, URZ, 0xc0, !UPT ;  /* 0x000ffffe0a0b7892 */ /* 0x000fe4000f8ec03f */
[----:B0-----:R-:W-:Y:S02]  /*1420*/  ULEA UR10, UR13, UR12, 0x18 ;  /* 0x0000000c0d0a7291 */ /* 0x001fe4000f8ec03f */
[----:B------:R-:W-:-:S03]  /*1430*/  UIADD3 UR11, UR8, -UR11, URZ ;  /* 0x8000000b080b7290 */ /* 0x000fc6000fffe03f */
[----:B------:R-:W-:Y:S01]  /*1440*/  UMOV UR8, URZ ;  /* 0x0000003f00087c82 */ /* 0x000fe20008000000 */
[----:B------:R-:W-:-:S04]  /*1450*/  ULEA UR11, UR11, UR10, 0xc ;  /* 0x0000000a0b0b7291 */ /* 0x000fc8000f8e603f */
[----:B------:R-:W-:-:S04]  /*1460*/  UIADD3 UR11, UR11, 0x100, URZ ;  /* 0x000001000b0b7890 */ /* 0x000fc8000fffe03f */
[----:B------:R-:W-:-:S04]  /*1470*/  USHF.R.U32.HI UR11, URZ, 0x4, UR11 ;  /* 0x000000043f0b7899 */ /* 0x000fc8000801160b */
[----:B------:R-:W-:Y:S01]  /*1480*/  ULOP3.LUT UR11, UR11, 0x3fff, URZ, 0xc0, !UPT ;  /* 0x00003fff0b0b7892 */ /* 0x000fe2000f8ec03f */
[----:B------:R-:W-:Y:S11]  /*1490*/  @!P1 BRA `(.L_x_17) ;  /* 0x00000004006c9947 */ /* 0x000ff60003800000 */
[----:B------:R-:W-:-:S13]  /*14a0*/  ISETP.NE.AND P2, PT, R80, 0x3, PT ;  /* 0x000000035000780c */ /* 0x000fda0003f45270 */
[----:B------:R-:W-:Y:S05]  /*14b0*/  @!P2 BRA `(.L_x_18) ;  /* 0x000000000004a947 */ /* 0x000fea0003800000 */
[----:B------:R-:W-:Y:S01]  /*14c0*/  BPT.TRAP 0x1 ;  /* 0x000000040000795c */ /* 0x000fe20000300000 */
.L_x_18:
[----:B------:R-:W-:Y:S01]  /*14d0*/  ULEA UR6, UR5, UR10, 0x3 ;  /* 0x0000000a05067291 */ /* 0x000fe2000f8e183f */
[----:B------:R-:W-:-:S05]  /*14e0*/  IMAD.U32 R6, RZ, RZ, UR4 ;  /* 0x00000004ff067e24 */ /* 0x000fca000f8e00ff */
[----:B------:R-:W-:-:S04]  /*14f0*/  SHF.L.U32 R6, R6, 0x1f, RZ ;  /* 0x0000001f06067819 */ /* 0x000fc800000006ff */
[----:B------:R0:W1:Y:S01]  /*1500*/  SYNCS.PHASECHK.TRANS64.TRYWAIT P1, [UR6], R6 ;  /* 0x00000006ff0075a7 */ /* 0x0000620008020146 */
[----:B------:R-:W-:Y:S05]  /*1510*/  @!P2 BRA `(.L_x_19) ;  /* 0x000000000004a947 */ /* 0x000fea0003800000 */
[----:B------:R-:W-:Y:S01]  /*1520*/  BPT.TRAP 0x1 ;  /* 0x000000040000795c */ /* 0x000fe20000300000 */
.L_x_19:
[----:B-1----:R-:W-:Y:S05]  /*1530*/  @P1 BRA `(.L_x_20) ;  /* 0x0000000000081947 */ /* 0x002fea0003800000 */
[----:B------:R-:W1:Y:S02]  /*1540*/  SYNCS.PHASECHK.TRANS64.TRYWAIT P1, [UR6], R6 ;  /* 0x00000006ff0075a7 */ /* 0x000e640008020146 */
[----:B-1----:R-:W-:Y:S05]  /*1550*/  @!P1 BRA `(.L_x_21) ;  /* 0x0000005400089947 */ /* 0x002fea0003800000 */
.L_x_20:
[----:B------:R-:W-:Y:S01]  /*1560*/  UIADD3 UR6, UR10, 0x8100, URZ ;  /* 0x000081000a067890 */ /* 0x000fe2000fffe03f */
[----:B------:R-:W-:Y:S01]  /*1570*/  WARPGROUP.ARRIVE ;  /* 0x00000000000079c5 */ /* 0x000fe20000000000 */
[----:B------:R-:W-:Y:S01]  /*1580*/  ULOP3.LUT UR12, UR11, 0x10000, URZ, 0xfc, !UPT ;  /* 0x000100000b0c7892 */ /* 0x000fe2000f8efc3f */
[----:B------:R-:W-:Y:S01]  /*1590*/  CS2R R14, SRZ ;  /* 0x00000000000e7805 */ /* 0x000fe2000001ff00 */
[----:B------:R-:W-:Y:S01]  /*15a0*/  USHF.R.U32.HI UR6, URZ, 0x4, UR6 ;  /* 0x000000043f067899 */ /* 0x000fe20008011606 */
[----:B------:R-:W-:Y:S01]  /*15b0*/  CS2R R16, SRZ ;  /* 0x0000000000107805 */ /* 0x000fe2000001ff00 */
[----:B------:R-:W-:Y:S01]  /*15c0*/  ULEA UR12, UR5, UR12, 0x9 ;  /* 0x0000000c050c7291 */ /* 0x000fe2000f8e483f */
[----:B------:R-:W-:Y:S01]  /*15d0*/  CS2R R18, SRZ ;  /* 0x0000000000127805 */ /* 0x000fe2000001ff00 */
[----:B------:R-:W-:Y:S01]  /*15e0*/  ULOP3.LUT UR6, UR6, 0x3fff, URZ, 0xc0, !UPT ;  /* 0x00003fff06067892 */ /* 0x000fe2000f8ec03f */
[----:B------:R-:W-:Y:S01]  /*15f0*/  CS2R R20, SRZ ;  /* 0x0000000000147805 */ /* 0x000fe2000001ff00 */
[----:B------:R-:W-:Y:S01]  /*1600*/  UMOV UR13, 0x80000020 ;  /* 0x80000020000d7882 */ /* 0x000fe20000000000 */
[----:B------:R-:W-:Y:S01]  /*1610*/  UMOV UR15, 0x80000020 ;  /* 0x80000020000f7882 */ /* 0x000fe20000000000 */
[----:B------:R-:W-:Y:S01]  /*1620*/  ULOP3.LUT UR6, UR6, 0x10000, URZ, 0xfc, !UPT ;  /* 0x0001000006067892 */ /* 0x000fe2000f8efc3f */
[----:B------:R-:W-:Y:S01]  /*1630*/  CS2R R22, SRZ ;  /* 0x0000000000167805 */ /* 0x000fe2000001ff00 */
[----:B------:R-:W-:Y:S01]  /*1640*/  ULDC UR7, c[0x0][0x50c] ;  /* 0x0001430000077ab9 */ /* 0x000fe20000000800 */
[----:B------:R-:W-:Y:S01]  /*1650*/  CS2R R56, SRZ ;  /* 0x0000000000387805 */ /* 0x000fe2000001ff00 */
[----:B------:R-:W-:Y:S01]  /*1660*/  ULEA UR14, UR5, UR6, 0x8 ;  /* 0x00000006050e7291 */ /* 0x000fe2000f8e403f */
[----:B------:R-:W-:Y:S01]  /*1670*/  CS2R R58, SRZ ;  /* 0x00000000003a7805 */ /* 0x000fe2000001ff00 */
[----:B------:R-:W-:Y:S01]  /*1680*/  UISETP.NE.AND UP0, UPT, UR7, 0x2, UPT ;  /* 0x000000020700788c */ /* 0x000fe2000bf05270 */
[----:B------:R-:W-:Y:S01]  /*1690*/  CS2R R60, SRZ ;  /* 0x00000000003c7805 */ /* 0x000fe2000001ff00 */
[----:B------:R-:W-:Y:S01]  /*16a0*/  UMOV UR6, 0x2 ;  /* 0x0000000200067882 */ /* 0x000fe20000000000 */
[----:B------:R-:W-:Y:S01]  /*16b0*/  CS2R R62, SRZ ;  /* 0x00000000003e7805 */ /* 0x000fe2000001ff00 */
[----:B------:R-:W-:Y:S01]  /*16c0*/  USEL UR7, URZ, 0x1, UP0 ;  /* 0x000000013f077887 */ /* 0x000fe20008000000 */
[----:B------:R-:W-:-:S02]  /*16d0*/  CS2R R64, SRZ ;  /* 0x0000000000407805 */ /* 0x000fc4000001ff00 */
[----:B------:R-:W-:Y:S01]  /*16e0*/  CS2R R66, SRZ ;  /* 0x0000000000427805 */ /* 0x000fe2000001ff00 */
[----:B------:R-:W-:Y:S01]  /*16f0*/  QGMMA.64x64x32.F32.E4M3.E4M3 R24, gdesc[UR12], RZ, !UPT ;  /* 0x00e000000c1879f3 */ /* 0x000fe2000c7008ff */
[----:B------:R-:W-:Y:S01]  /*1700*/  UIADD3 UR12, UR12, 0x2, URZ ;  /* 0x000000020c0c7890 */ /* 0x000fe2000fffe03f */
[----:B------:R-:W-:Y:S02]  /*1710*/  CS2R R68, SRZ ;  /* 0x0000000000447805 */ /* 0x000fe4000001ff00 */
[----:B------:R-:W-:Y:S01]  /*1720*/  ISETP.NE.AND P1, PT, RZ, UR7, PT ;  /* 0x00000007ff007c0c */ /* 0x000fe2000bf25270 */
[----:B------:R-:W-:Y:S01]  /*1730*/  UIADD3 UR14, UR14, 0x2, URZ ;  /* 0x000000020e0e7890 */ /* 0x000fe2000fffe03f */
[----:B------:R-:W-:Y:S01]  /*1740*/  CS2R R72, SRZ ;  /* 0x0000000000487805 */ /* 0x000fe2000001ff00 */
[----:B------:R-:W-:Y:S01]  /*1750*/  UMOV UR13, 0x80000020 ;  /* 0x80000020000d7882 */ /* 0x000fe20000000000 */
[----:B------:R-:W-:Y:S01]  /*1760*/  UMOV UR15, 0x80000020 ;  /* 0x80000020000f7882 */ /* 0x000fe20000000000 */
[----:B------:R-:W-:-:S02]  /*1770*/  CS2R R74, SRZ ;  /* 0x00000000004a7805 */ /* 0x000fc4000001ff00 */
[----:B------:R-:W-:Y:S02]  /*1780*/  CS2R R76, SRZ ;  /* 0x00000000004c7805 */ /* 0x000fe4000001ff00 */
[----:B------:R-:W-:Y:S01]  /*1790*/  CS2R R78, SRZ ;  /* 0x00000000004e7805 */ /* 0x000fe2000001ff00 */
[----:B------:R-:W-:Y:S03]  /*17a0*/  QGMMA.64x64x32.F32.E4M3.E4M3 R24, gdesc[UR12], R24, gsb0 ;  /* 0x00e000000c1879f3 */ /* 0x000fe60008000818 */
[----:B------:R-:W-:Y:S05]  /*17b0*/  @!P1 BRA `(.L_x_22) ;  /* 0x0000000000889947 */ /* 0x000fea0003800000 */
[----:B------:R-:W-:Y:S02]  /*17c0*/  WARPGROUP.DEPBAR.LE gsb0, 0x0 ;  /* 0x00008000000079c5 */ /* 0x000fe40000010000 */
[----:B------:R-:W-:-:S01]  /*17d0*/  FADD R79, RZ, R24 ;  /* 0x00000018ff4f7221 */ /* 0x000fc20000000000 */
[----:B------:R-:W-:Y:S01]  /*17e0*/  FADD R78, RZ, R25 ;  /* 0x00000019ff4e7221 */ /* 0x000fe20000000000 */
        /* <DEDUP_REMOVED lines=30> */
[----:B------:R-:W-:-:S06]  /*19d0*/  UMOV UR6, URZ ;  /* 0x0000003f00067c82 */ /* 0x000fcc0008000000 */
.L_x_22:
[----:B------:R-:W-:-:S04]  /*19e0*/  UIADD3 UR16, UR5, 0x1, URZ ;  /* 0x0000000105107890 */ /* 0x000fc8000fffe03f */
[----:B------:R-:W-:-:S04]  /*19f0*/  UISETP.NE.AND UP0, UPT, UR16, 0x4, UPT ;  /* 0x000000041000788c */ /* 0x000fc8000bf05270 */
[----:B------:R-:W-:Y:S02]  /*1a00*/  USEL UR8, URZ, 0x1, UP0 ;  /* 0x000000013f087887 */ /* 0x000fe40008000000 */
[----:B------:R-:W-:Y:S02]  /*1a10*/  USEL UR16, UR16, URZ, UP0 ;  /* 0x0000003f10107287 */ /* 0x000fe40008000000 */
[----:B------:R-:W-:-:S06]  /*1a20*/  ULOP3.LUT UR8, UR4, UR8, URZ, 0x3c, !UPT ;  /* 0x0000000804087292 */ /* 0x000fcc000f8e3c3f */
[----:B------:R-:W-:Y:S01]  /*1a30*/  IMAD.U32 R12, RZ, RZ, UR8 ;  /* 0x00000008ff0c7e24 */ /* 0x000fe2000f8e00ff */
[----:B------:R-:W-:-:S06]  /*1a40*/  UMOV UR8, 0x1 ;  /* 0x0000000100087882 */ /* 0x000fcc0000000000 */
.L_x_17:
[----:B------:R-:W-:-:S04]  /*1a50*/  UISETP.LT.AND UP0, UPT, UR9, 0x1, UPT ;  /* 0x000000010900788c */ /* 0x000fc8000bf01270 */
[----:B------:R-:W-:-:S04]  /*1a60*/  USEL UR12, UR9, 0x1, UP0 ;  /* 0x00000001090c7887 */ /* 0x000fc80008000000 */
[----:B------:R-:W-:-:S04]  /*1a70*/  UIADD3 UR12, UR9, -UR12, URZ ;  /* 0x8000000c090c7290 */ /* 0x000fc8000fffe03f */
[----:B------:R-:W-:-:S06]  /*1a80*/  UISETP.GE.AND UP0, UPT, UR12, 0x1, UPT ;  /* 0x000000010c00788c */ /* 0x000fcc000bf06270 */
[----:B------:R-:W-:-:S13]  /*1a90*/  PLOP3.LUT P1, PT, PT, PT, UP0, 0x80, 0x0 ;  /* 0x000000000000781c */ /* 0x000fda0003f2f008 */
[----:B------:R-:W-:Y:S05]  /*1aa0*/  @!P1 BRA `(.L_x_23) ;  /* 0x0000000400849947 */ /* 0x000fea0003800000 */
[----:B01----:R-:W-:Y:S01]  /*1ab0*/  IMAD.U32 R6, RZ, RZ, UR12 ;  /* 0x0000000cff067e24 */ /* 0x003fe2000f8e00ff */
[----:B------:R-:W-:Y:S01]  /*1ac0*/  ULDC UR17, c[0x0][0x50c] ;  /* 0x0001430000117ab9 */ /* 0x000fe20000000800 */
[----:B------:R-:W-:-:S07]  /*1ad0*/  IMAD.U32 R7, RZ, RZ, UR5 ;  /* 0x00000005ff077e24 */ /* 0x000fce000f8e00ff */
.L_x_31:
[----:B------:R-:W-:-:S13]  /*1ae0*/  ISETP.NE.AND P2, PT, R80, 0x3, PT ;  /* 0x000000035000780c */ /* 0x000fda0003f45270 */
[----:B0-----:R-:W-:Y:S05]  /*1af0*/  @!P2 BRA `(.L_x_24) ;  /* 0x000000000004a947 */ /* 0x001fea0003800000 */
[----:B------:R-:W-:Y:S01]  /*1b00*/  BPT.TRAP 0x1 ;  /* 0x000000040000795c */ /* 0x000fe20000300000 */
.L_x_24:
[----:B------:R-:W0:Y:S01]  /*1b10*/  S2UR UR12, SR_CgaCtaId ;  /* 0x00000000000c79c3 */ /* 0x000e220000008800 */
[----:B------:R-:W-:Y:S01]  /*1b20*/  UMOV UR10, 0x400 ;  /* 0x00000400000a7882 */ /* 0x000fe20000000000 */
[----:B------:R-:W-:Y:S01]  /*1b30*/  SHF.L.U32 R8, R12, 0x1f, RZ ;  /* 0x0000001f0c087819 */ /* 0x000fe200000006ff */
[----:B0-----:R-:W-:-:S04]  /*1b40*/  ULEA UR10, UR12, UR10, 0x18 ;  /* 0x0000000a0c0a7291 */ /* 0x001fc8000f8ec03f */
[----:B------:R-:W-:-:S09]  /*1b50*/  ULEA UR12, UR16, UR10, 0x3 ;  /* 0x0000000a100c7291 */ /* 0x000fd2000f8e183f */
[----:B------:R0:W1:Y:S01]  /*1b60*/  SYNCS.PHASECHK.TRANS64.TRYWAIT P1, [UR12], R8 ;  /* 0x00000008ff0075a7 */ /* 0x000062000802014c */
[----:B------:R-:W-:Y:S05]  /*1b70*/  @!P2 BRA `(.L_x_25) ;  /* 0x000000000004a947 */ /* 0x000fea0003800000 */
[----:B------:R-:W-:Y:S01]  /*1b80*/  BPT.TRAP 0x1 ;  /* 0x000000040000795c */ /* 0x000fe20000300000 */
.L_x_25:
[----:B-1----:R-:W-:Y:S05]  /*1b90*/  @P1 BRA `(.L_x_26) ;  /* 0x0000000000081947 */ /* 0x002fea0003800000 */
[----:B------:R-:W1:Y:S02]  /*1ba0*/  SYNCS.PHASECHK.TRANS64.TRYWAIT P1, [UR12], R8 ;  /* 0x00000008ff0075a7 */ /* 0x000e64000802014c */
[----:B-1----:R-:W-:Y:S05]  /*1bb0*/  @!P1 BRA `(.L_x_27) ;  /* 0x0000004c00889947 */ /* 0x002fea0003800000 */
.L_x_26:
[----:B------:R-:W-:Y:S01]  /*1bc0*/  UIADD3 UR12, UR10, 0x8100, URZ ;  /* 0x000081000a0c7890 */ /* 0x000fe2000fffe03f */
[----:B------:R-:W-:Y:S01]  /*1bd0*/  WARPGROUP.ARRIVE ;  /* 0x00000000000079c5 */ /* 0x000fe20000000000 */
[----:B------:R-:W-:Y:S02]  /*1be0*/  UISETP.NE.AND UP0, UPT, UR7, URZ, UPT ;  /* 0x0000003f0700728c */ /* 0x000fe4000bf05270 */
[----:B------:R-:W-:Y:S02]  /*1bf0*/  USHF.R.U32.HI UR12, URZ, 0x4, UR12 ;  /* 0x000000043f0c7899 */ /* 0x000fe4000801160c */
[----:B------:R-:W-:Y:S02]  /*1c00*/  USEL UR8, UR8, URZ, !UP0 ;  /* 0x0000003f08087287 */ /* 0x000fe4000c000000 */
[----:B------:R-:W-:Y:S02]  /*1c10*/  ULOP3.LUT UR7, UR12, 0x3fff, URZ, 0xc0, !UPT ;  /* 0x00003fff0c077892 */ /* 0x000fe4000f8ec03f */
[----:B------:R-:W-:-:S02]  /*1c20*/  ULOP3.LUT UR12, UR11, 0x10000, URZ, 0xfc, !UPT ;  /* 0x000100000b0c7892 */ /* 0x000fc4000f8efc3f */
[----:B------:R-:W-:Y:S02]  /*1c30*/  ULOP3.LUT UR7, UR7, 0x10000, URZ, 0xfc, !UPT ;  /* 0x0001000007077892 */ /* 0x000fe4000f8efc3f */
[----:B------:R-:W-:Y:S02]  /*1c40*/  UISETP.NE.U32.AND UP0, UPT, UR8, URZ, UPT ;  /* 0x0000003f0800728c */ /* 0x000fe4000bf05070 */
[----:B------:R-:W-:Y:S02]  /*1c50*/  ULEA UR12, UR16, UR12, 0x9 ;  /* 0x0000000c100c7291 */ /* 0x000fe4000f8e483f */
[----:B------:R-:W-:Y:S01]  /*1c60*/  ULEA UR14, UR16, UR7, 0x8 ;  /* 0x00000007100e7291 */ /* 0x000fe2000f8e403f */
[----:B------:R-:W-:Y:S01]  /*1c70*/  UMOV UR13, 0x80000020 ;  /* 0x80000020000d7882 */ /* 0x000fe20000000000 */
[----:B------:R-:W-:Y:S01]  /*1c80*/  UMOV UR15, 0x80000020 ;  /* 0x80000020000f7882 */ /* 0x000fe20000000000 */
[----:B------:R-:W-:-:S06]  /*1c90*/  UIADD3 UR6, UR6, 0x2, URZ ;  /* 0x0000000206067890 */ /* 0x000fcc000fffe03f */
[----:B------:R-:W-:Y:S01]  /*1ca0*/  QGMMA.64x64x32.F32.E4M3.E4M3 R24, gdesc[UR12], R24, UP0 ;  /* 0x00e000000c1879f3 */ /* 0x000fe2000bf00818 */
[----:B------:R-:W-:Y:S02]  /*1cb0*/  UIADD3 UR12, UR12, 0x2, URZ ;  /* 0x000000020c0c7890 */ /* 0x000fe4000fffe03f */
[----:B------:R-:W-:Y:S01]  /*1cc0*/  UIADD3 UR14, UR14, 0x2, URZ ;  /* 0x000000020e0e7890 */ /* 0x000fe2000fffe03f */
[----:B------:R-:W-:Y:S01]  /*1cd0*/  UMOV UR13, 0x80000020 ;  /* 0x80000020000d7882 */ /* 0x000fe20000000000 */
[----:B------:R-:W-:Y:S01]  /*1ce0*/  UMOV UR15, 0x80000020 ;  /* 0x80000020000f7882 */ /* 0x000fe20000000000 */
[----:B------:R-:W-:-:S04]  /*1cf0*/  UISETP.NE.AND UP0, UPT, UR6, UR17, UPT ;  /* 0x000000110600728c */ /* 0x000fc8000bf05270 */
[----:B------:R-:W-:-:S06]  /*1d00*/  USEL UR7, URZ, 0x1, UP0 ;  /* 0x000000013f077887 */ /* 0x000fcc0008000000 */
[----:B------:R-:W-:Y:S01]  /*1d10*/  ISETP.NE.AND P1, PT, RZ, UR7, PT ;  /* 0x00000007ff007c0c */ /* 0x000fe2000bf25270 */
[----:B------:R-:W-:Y:S03]  /*1d20*/  QGMMA.64x64x32.F32.E4M3.E4M3 R24, gdesc[UR12], R24, gsb0 ;  /* 0x00e000000c1879f3 */ /* 0x000fe60008000818 */
[----:B------:R-:W-:-:S09]  /*1d30*/  WARPGROUP.DEPBAR.LE gsb0, 0x1 ;  /* 0x00008000000079c5 */ /* 0x000fd20000010100 */
[----:B------:R-:W-:Y:S05]  /*1d40*/  @!P1 BRA `(.L_x_28) ;  /* 0x0000000000889947 */ /* 0x000fea0003800000 */
[----:B------:R-:W-:Y:S02]  /*1d50*/  WARPGROUP.DEPBAR.LE gsb0, 0x0 ;  /* 0x00008000000079c5 */ /* 0x000fe40000010000 */
[----:B------:R-:W-:-:S01]  /*1d60*/  FADD R79, R24, R79 ;  /* 0x0000004f184f7221 */ /* 0x000fc20000000000 */
[----:B------:R-:W-:Y:S01]  /*1d70*/  FADD R78, R25, R78 ;  /* 0x0000004e194e7221 */ /* 0x000fe20000000000 */
        /* <DEDUP_REMOVED lines=30> */
[----:B------:R-:W-:-:S06]  /*1f60*/  UMOV UR6, URZ ;  /* 0x0000003f00067c82 */ /* 0x000fcc0008000000 */
.L_x_28:
[----:B------:R-:W-:Y:S05]  /*1f70*/  @!P2 BRA `(.L_x_29) ;  /* 0x000000000004a947 */ /* 0x000fea0003800000 */
[----:B------:R-:W-:Y:S01]  /*1f80*/  BPT.TRAP 0x1 ;  /* 0x000000040000795c */ /* 0x000fe20000300000 */
.L_x_29:
[----:B01----:R-:W-:Y:S02]  /*1f90*/  @P0 LEA R8, R7, UR10, 0x3 ;  /* 0x0000000a07080c11 */ /* 0x003fe4000f8e18ff */
[----:B------:R-:W-:-:S03]  /*1fa0*/  ISETP.GT.U32.AND P1, PT, R2, 0x1, PT ;  /* 0x000000010200780c */ /* 0x000fc60003f24070 */
[----:B------:R-:W-:-:S05]  /*1fb0*/  @P0 VIADD R8, R8, 0x20 ;  /* 0x0000002008080836 */ /* 0x000fca0000000000 */
[----:B------:R-:W-:-:S04]  /*1fc0*/  @P0 PRMT R8, R3, 0x654, R8 ;  /* 0x0000065403080816 */ /* 0x000fc80000000008 */
[----:B------:R0:W-:Y:S01]  /*1fd0*/  @P0 SYNCS.ARRIVE.TRANS64.RED.A1T0 RZ, [R8+URZ], RZ ;  /* 0x000000ff08ff09a7 */ /* 0x0001e2000810043f */
[----:B------:R-:W-:Y:S05]  /*1fe0*/  @P1 BRA `(.L_x_30) ;  /* 0x0000000000041947 */ /* 0x000fea0003800000 */
[----:B------:R-:W-:Y:S01]  /*1ff0*/  BPT.TRAP 0x1 ;  /* 0x000000040000795c */ /* 0x000fe20000300000 */
.L_x_30:
[----:B------:R-:W-:Y:S01]  /*2000*/  UIADD3 UR16, UR16, 0x1, URZ ;  /* 0x0000000110107890 */ /* 0x000fe2000fffe03f */
[C---:B------:R-:W-:Y:S01]  /*2010*/  ISETP.GT.AND P2, PT, R6.reuse, 0x1, PT ;  /* 0x000000010600780c */ /* 0x040fe20003f44270 */
[----:B------:R-:W-:Y:S02]  /*2020*/  VIADD R7, R7, 0x1 ;  /* 0x0000000107077836 */ /* 0x000fe40000000000 */
[----:B------:R-:W-:Y:S01]  /*2030*/  UISETP.NE.AND UP0, UPT, UR16, 0x4, UPT ;  /* 0x000000041000788c */ /* 0x000fe2000bf05270 */
[----:B------:R-:W-:Y:S02]  /*2040*/  VIADD R6, R6, 0xffffffff ;  /* 0xffffffff06067836 */ /* 0x000fe40000000000 */
[C---:B------:R-:W-:Y:S01]  /*2050*/  ISETP.NE.AND P1, PT, R7.reuse, 0x4, PT ;  /* 0x000000040700780c */ /* 0x040fe20003f25270 */
[----:B------:R-:W-:Y:S02]  /*2060*/  USEL UR8, URZ, 0x1, UP0 ;  /* 0x000000013f087887 */ /* 0x000fe40008000000 */
[----:B------:R-:W-:Y:S01]  /*2070*/  USEL UR16, UR16, URZ, UP0 ;  /* 0x0000003f10107287 */ /* 0x000fe20008000000 */
[----:B------:R-:W-:-:S03]  /*2080*/  SEL R7, R7, RZ, P1 ;  /* 0x000000ff07077207 */ /* 0x000fc60000800000 */
[----:B------:R-:W-:Y:S01]  /*2090*/  LOP3.LUT R12, R12, UR8, RZ, 0x3c, !PT ;  /* 0x000000080c0c7c12 */ /* 0x000fe2000f8e3cff */
[----:B------:R-:W-:Y:S01]  /*20a0*/  UMOV UR8, 0x1 ;  /* 0x0000000100087882 */ /* 0x000fe20000000000 */
[----:B------:R-:W-:Y:S06]  /*20b0*/  @P2 BRA `(.L_x_31) ;  /* 0xfffffff800882947 */ /* 0x000fec000383ffff */
.L_x_23:
[----:B------:R-:W-:Y:S01]  /*20c0*/  UISETP.NE.AND UP0, UPT, UR6, URZ, UPT ;  /* 0x0000003f0600728c */ /* 0x000fe2000bf05270 */
[----:B01----:R-:W0:Y:S03]  /*20d0*/  LDC R6, c[0x0][0x28c] ;  /* 0x0000a300ff067b82 */ /* 0x003e260000000800 */
[----:B------:R-:W-:-:S06]  /*20e0*/  USEL UR6, URZ, 0x1, !UP0 ;  /* 0x000000013f067887 */ /* 0x000fcc000c000000 */
[----:B------:R-:W-:Y:S02]  /*20f0*/  ISETP.NE.AND P1, PT, RZ, UR6, PT ;  /* 0x00000006ff007c0c */ /* 0x000fe4000bf25270 */
[----:B0-----:R-:W-:-:S11]  /*2100*/  ISETP.GE.AND P2, PT, R6, 0x1, PT ;  /* 0x000000010600780c */ /* 0x001fd60003f46270 */
[----:B------:R-:W-:Y:S05]  /*2110*/  @!P1 BRA `(.L_x_32) ;  /* 0x0000000000849947 */ /* 0x000fea0003800000 */
[----:B------:R-:W-:Y:S02]  /*2120*/  WARPGROUP.DEPBAR.LE gsb0, 0x0 ;  /* 0x00008000000079c5 */ /* 0x000fe40000010000 */
[----:B------:R-:W-:Y:S01]  /*2130*/  FADD R79, R24, R79 ;  /* 0x0000004f184f7221 */ /* 0x000fe20000000000 */
        /* <DEDUP_REMOVED lines=30> */
[----:B------:R-:W-:-:S07]  /*2320*/  FADD R14, R14, R55 ;  /* 0x000000370e0e7221 */ /* 0x000fce0000000000 */
.L_x_32:
[----:B------:R-:W-:Y:S02]  /*2330*/  WARPGROUP.DEPBAR.LE gsb0, 0x0 ;  /* 0x00008000000079c5 */ /* 0x000fe40000010000 */
[----:B------:R-:W-:Y:S05]  /*2340*/  @!P2 BRA `(.L_x_33) ;  /* 0x000000000044a947 */ /* 0x000fea0003800000 */
[----:B------:R-:W-:-:S13]  /*2350*/  ISETP.NE.AND P1, PT, R80, 0x3, PT ;  /* 0x000000035000780c */ /* 0x000fda0003f25270 */
[----:B------:R-:W-:Y:S05]  /*2360*/  @!P1 BRA `(.L_x_34) ;  /* 0x0000000000049947 */ /* 0x000fea0003800000 */
[----:B------:R-:W-:Y:S01]  /*2370*/  BPT.TRAP 0x1 ;  /* 0x000000040000795c */ /* 0x000fe20000300000 */
.L_x_34:
[----:B------:R-:W-:Y:S01]  /*2380*/  VOTEU.ANY UP0, P0 ;  /* 0x00000000003f7886 */ /* 0x000fe20000000100 */
[----:B------:R-:W-:Y:S01]  /*2390*/  UISETP.LT.AND UP1, UPT, UR9, 0x1, UPT ;  /* 0x000000010900788c */ /* 0x000fe2000bf21270 */
[----:B------:R-:W-:Y:S01]  /*23a0*/  IMAD.U32 R7, RZ, RZ, UR10 ;  /* 0x0000000aff077e24 */ /* 0x000fe2000f8e00ff */
[----:B------:R-:W-:Y:S02]  /*23b0*/  ISETP.GT.U32.AND P1, PT, R2, 0x1, PT ;  /* 0x000000010200780c */ /* 0x000fe40003f24070 */
[----:B------:R-:W-:-:S04]  /*23c0*/  @UP0 USEL UR6, UR9, 0x1, UP1 ;  /* 0x0000000109060887 */ /* 0x000fc80008800000 */
[----:B------:R-:W-:-:S06]  /*23d0*/  @UP0 UIADD3 UR6, UR5, UR9, -UR6 ;  /* 0x0000000905060290 */ /* 0x000fcc000fffe806 */
[----:B------:R-:W-:-:S04]  /*23e0*/  IMAD.U32 R6, RZ, RZ, UR6 ;  /* 0x00000006ff067e24 */ /* 0x000fc8000f8e00ff */
[----:B------:R-:W-:-:S05]  /*23f0*/  @P0 IMAD.SHL.U32 R6, R6, 0x8, RZ ;  /* 0x0000000806060824 */ /* 0x000fca00078e00ff */
[----:B------:R-:W-:-:S04]  /*2400*/  @P0 LOP3.LUT R6, R6, 0x18, RZ, 0xc0, !PT ;  /* 0x0000001806060812 */ /* 0x000fc800078ec0ff */
[----:B------:R-:W-:-:S04]  /*2410*/  @P0 IADD3 R6, R7, 0x20, R6 ;  /* 0x0000002007060810 */ /* 0x000fc80007ffe006 */
[----:B------:R-:W-:-:S04]  /*2420*/  @P0 PRMT R6, R3, 0x654, R6 ;  /* 0x0000065403060816 */ /* 0x000fc80000000006 */
[----:B------:R0:W-:Y:S01]  /*2430*/  @P0 SYNCS.ARRIVE.TRANS64.RED.A1T0 RZ, [R6+URZ], RZ ;  /* 0x000000ff06ff09a7 */ /* 0x0001e2000810043f */
[----:B------:R-:W-:Y:S05]  /*2440*/  @P1 BRA `(.L_x_33) ;  /* 0x0000000000041947 */ /* 0x000fea0003800000 */
[----:B------:R-:W-:Y:S01]  /*2450*/  BPT.TRAP 0x1 ;  /* 0x000000040000795c */ /* 0x000fe20000300000 */
.L_x_33:
[----:B------:R-:W1:Y:S01]  /*2460*/  LDC R12, c[0x0][0x288] ;  /* 0x0000a200ff0c7b82 */ /* 0x000e620000000800 */
[--C-:B0-----:R-:W-:Y:S01]  /*2470*/  SHF.R.U32.HI R6, RZ, 0x2, R0.reuse ;  /* 0x00000002ff067819 */ /* 0x101fe20000011600 */
[----:B------:R-:W-:Y:S01]  /*2480*/  IMAD.SHL.U32 R25, R70, 0x40, RZ ;  /* 0x0000004046197824 */ /* 0x000fe200078e00ff */
[----:B------:R-:W-:Y:S01]  /*2490*/  LOP3.LUT R8, R0, 0x60, RZ, 0xc0, !PT ;  /* 0x0000006000087812 */ /* 0x000fe200078ec0ff */
[----:B------:R-:W-:Y:S01]  /*24a0*/  ULDC UR6, c[0x0][0x284] ;  /* 0x0000a10000067ab9 */ /* 0x000fe20000000800 */
[----:B------:R-:W-:Y:S01]  /*24b0*/  SHF.R.U32.HI R9, RZ, 0x7, R0 ;  /* 0x00000007ff097819 */ /* 0x000fe20000011600 */
[----:B------:R-:W-:Y:S01]  /*24c0*/  IMAD.WIDE R30, R13, 0x80, RZ ;  /* 0x000000800d1e7825 */ /* 0x000fe200078e02ff */
[----:B------:R-:W-:Y:S02]  /*24d0*/  LOP3.LUT R7, R6, 0x7, RZ, 0xc0, !PT ;  /* 0x0000000706077812 */ /* 0x000fe400078ec0ff */
[----:B------:R-:W-:Y:S01]  /*24e0*/  SHF.R.U32.HI R8, RZ, 0x1, R8 ;  /* 0x00000001ff087819 */ /* 0x000fe20000011608 */
[----:B------:R-:W-:Y:S01]  /*24f0*/  IMAD.MOV.U32 R26, RZ, RZ, -0x1 ;  /* 0xffffffffff1a7424 */ /* 0x000fe200078e00ff */
[----:B------:R-:W-:-:S02]  /*2500*/  LOP3.LUT R6, R9, 0x1, RZ, 0xc0, !PT ;  /* 0x0000000109067812 */ /* 0x000fc400078ec0ff */
[----:B------:R-:W-:Y:S02]  /*2510*/  IADD3 R27, RZ, -R8, -R7 ;  /* 0x80000008ff1b7210 */ /* 0x000fe40007ffe807 */
[----:B------:R-:W-:Y:S01]  /*2520*/  LOP3.LUT R9, R0, 0x3, RZ, 0xc0, !PT ;  /* 0x0000000300097812 */ /* 0x000fe200078ec0ff */
[C---:B------:R-:W-:Y:S02]  /*2530*/  IMAD.SHL.U32 R24, R6.reuse, 0x40, RZ ;  /* 0x0000004006187824 */ /* 0x040fe400078e00ff */
[----:B------:R-:W-:Y:S02]  /*2540*/  IMAD R27, R6, -0x40, R27 ;  /* 0xffffffc0061b7824 */ /* 0x000fe400078e021b */
[----:B------:R-:W-:Y:S01]  /*2550*/  IMAD.SHL.U32 R6, R13, 0x80, RZ ;  /* 0x000000800d067824 */ /* 0x000fe200078e00ff */
[----:B------:R-:W-:Y:S02]  /*2560*/  LOP3.LUT R7, R24, 0x40, R7, 0xe2, !PT ;  /* 0x0000004018077812 */ /* 0x000fe400078ee207 */
[----:B-1----:R-:W-:Y:S01]  /*2570*/  ISETP.GE.AND P1, PT, R25, R12, PT ;  /* 0x0000000c1900720c */ /* 0x002fe20003f26270 */
[----:B------:R-:W-:Y:S01]  /*2580*/  IMAD R28, R9, -0x2, R12 ;  /* 0xfffffffe091c7824 */ /* 0x000fe200078e020c */
[----:B------:R-:W-:Y:S01]  /*2590*/  IADD3 R27, -R6, UR6, R27 ;  /* 0x00000006061b7c10 */ /* 0x000fe2000fffe11b */
[----:B------:R-:W-:Y:S01]  /*25a0*/  IMAD.SHL.U32 R12, R0, 0x2, RZ ;  /* 0x00000002000c7824 */ /* 0x000fe200078e00ff */
[----:B------:R-:W-:Y:S01]  /*25b0*/  ISETP.GE.OR P1, PT, R6, UR6, P1 ;  /* 0x0000000606007c0c */ /* 0x000fe20008f26670 */
[----:B------:R-:W-:Y:S01]  /*25c0*/  IMAD.IADD R28, R28, 0x1, -R25 ;  /* 0x000000011c1c7824 */ /* 0x000fe200078e0a19 */
[----:B------:R-:W-:-:S02]  /*25d0*/  LOP3.LUT R33, R30, R7, R8, 0xfe, !PT ;  /* 0x000000071e217212 */ /* 0x000fc400078efe08 */
[----:B------:R-:W-:-:S09]  /*25e0*/  LOP3.LUT R12, R25, 0x6, R12, 0xf8, !PT ;  /* 0x00000006190c7812 */ /* 0x000fd200078ef80c */
[----:B------:R-:W-:Y:S05]  /*25f0*/  @P1 BRA `(.L_x_35) ;  /* 0x0000002400b01947 */ /* 0x000fea0003800000 */
[----:B------:R-:W0:Y:S01]  /*2600*/  LDC.64 R24, c[0x0][0x5c8] ;  /* 0x00017200ff187b82 */ /* 0x000e220000000a00 */
[----:B------:R-:W-:Y:S01]  /*2610*/  SHF.R.S32.HI R32, RZ, 0x1f, R71 ;  /* 0x0000001fff207819 */ /* 0x000fe20000011447 */
[----:B------:R-:W-:Y:S01]  /*2620*/  ULDC.64 UR6, c[0x0][0x5d0] ;  /* 0x0001740000067ab9 */ /* 0x000fe20000000a00 */
[----:B------:R-:W-:Y:S01]  /*2630*/  SHF.R.S32.HI R13, RZ, 0x1f, R12 ;  /* 0x0000001fff0d7819 */ /* 0x000fe2000001140c */
[----:B------:R-:W-:Y:S02]  /*2640*/  BSSY B0, `(.L_x_35) ;  /* 0x0000267000007945 */ /* 0x000fe40003800000 */
[----:B------:R-:W-:-:S04]  /*2650*/  IMAD R6, R32, UR6, RZ ;  /* 0x0000000620067c24 */ /* 0x000fc8000f8e02ff */
[C---:B------:R-:W-:Y:S02]  /*2660*/  IMAD R9, R71.reuse, UR7, R6 ;  /* 0x0000000747097c24 */ /* 0x040fe4000f8e0206 */
[----:B------:R-:W-:Y:S01]  /*2670*/  IMAD.WIDE.U32 R6, R71, UR6, R12 ;  /* 0x0000000647067c25 */ /* 0x000fe2000f8e000c */
[----:B------:R-:W-:-:S03]  /*2680*/  ULDC.64 UR6, c[0x0][0x5c0] ;  /* 0x0001700000067ab9 */ /* 0x000fc60000000a00 */
[----:B------:R-:W-:Y:S02]  /*2690*/  IMAD.IADD R7, R7, 0x1, R9 ;  /* 0x0000000107077824 */ /* 0x000fe400078e0209 */
[-C--:B0-----:R-:W-:Y:S02]  /*26a0*/  IMAD R8, R31, R24.reuse, RZ ;  /* 0x000000181f087224 */ /* 0x081fe400078e02ff */
[----:B------:R-:W-:-:S04]  /*26b0*/  IMAD.WIDE.U32 R6, R33, R24, R6 ;  /* 0x0000001821067225 */ /* 0x000fc800078e0006 */
[----:B------:R-:W-:Y:S01]  /*26c0*/  IMAD R9, R33, R25, R8 ;  /* 0x0000001921097224 */ /* 0x000fe200078e0208 */
[----:B------:R-:W-:Y:S02]  /*26d0*/  LEA R8, P1, R24, R6, 0x3 ;  /* 0x0000000618087211 */ /* 0x000fe400078218ff */
[----:B------:R-:W-:Y:S01]  /*26e0*/  IADD3 R6, P2, R6, UR6, RZ ;  /* 0x0000000606067c10 */ /* 0x000fe2000ff5e0ff */
[----:B------:R-:W-:Y:S01]  /*26f0*/  IMAD.IADD R7, R7, 0x1, R9 ;  /* 0x0000000107077824 */ /* 0x000fe200078e0209 */
[----:B------:R-:W-:-:S04]  /*2700*/  IADD3 R8, P3, R8, UR6, RZ ;  /* 0x0000000608087c10 */ /* 0x000fc8000ff7e0ff */
[----:B------:R-:W-:Y:S02]  /*2710*/  LEA.HI.X R9, R24, R7, R25, 0x3, P1 ;  /* 0x0000000718097211 */ /* 0x000fe400008f1c19 */
[----:B---3-5:R-:W-:Y:S02]  /*2720*/  FSETP.NEU.AND P1, PT, R11, RZ, PT ;  /* 0x000000ff0b00720b */ /* 0x028fe40003f2d000 */
[----:B------:R-:W-:Y:S02]  /*2730*/  IADD3.X R7, R7, UR7, RZ, P2, !PT ;  /* 0x0000000707077c10 */ /* 0x000fe400097fe4ff */
[----:B------:R-:W-:-:S09]  /*2740*/  IADD3.X R9, R9, UR7, RZ, P3, !PT ;  /* 0x0000000709097c10 */ /* 0x000fd20009ffe4ff */
[----:B------:R-:W-:Y:S05]  /*2750*/  @!P1 BRA `(.L_x_36) ;  /* 0x0000001c00149947 */ /* 0x000fea0003800000 */
[----:B------:R-:W-:Y:S01]  /*2760*/  ULDC.64 UR6, c[0x0][0x5b8] ;  /* 0x00016e0000067ab9 */ /* 0x000fe20000000a00 */
[----:B------:R-:W-:Y:S01]  /*2770*/  ISETP.GE.AND P2, PT, R28, 0x1, PT ;  /* 0x000000011c00780c */ /* 0x000fe20003f46270 */
[----:B------:R-:W-:Y:S01]  /*2780*/  IMAD R32, R32, UR6, RZ ;  /* 0x0000000620207c24 */ /* 0x000fe2000f8e02ff */
[----:B------:R-:W-:Y:S01]  /*2790*/  ULDC.64 UR10, c[0x0][0x5a8] ;  /* 0x00016a00000a7ab9 */ /* 0x000fe20000000a00 */
[----:B------:R-:W-:Y:S01]  /*27a0*/  IMAD.WIDE.U32 R24, R71, UR6, R12 ;  /* 0x0000000647187c25 */ /* 0x000fe2000f8e000c */
[----:B------:R-:W-:Y:S01]  /*27b0*/  ISETP.LT.OR P5, PT, R27, 0x1, !P2 ;  /* 0x000000011b00780c */ /* 0x000fe200057a1670 */
[----:B------:R-:W-:Y:S02]  /*27c0*/  BSSY B1, `(.L_x_37) ;  /* 0x000000c000017945 */ /* 0x000fe40003800000 */
[----:B------:R-:W-:Y:S01]  /*27d0*/  IMAD R71, R71, UR7, R32 ;  /* 0x0000000747477c24 */ /* 0x000fe2000f8e0220 */
[----:B------:R-:W-:Y:S02]  /*27e0*/  ULDC.64 UR6, c[0x0][0x5b0] ;  /* 0x00016c0000067ab9 */ /* 0x000fe40000000a00 */
[----:B------:R-:W-:-:S02]  /*27f0*/  IMAD R29, R31, UR6, RZ ;  /* 0x000000061f1d7c24 */ /* 0x000fc4000f8e02ff */
[----:B------:R-:W-:Y:S02]  /*2800*/  IMAD.IADD R25, R25, 0x1, R71 ;  /* 0x0000000119197824 */ /* 0x000fe400078e0247 */
[C---:B------:R-:W-:Y:S02]  /*2810*/  IMAD R29, R33.reuse, UR7, R29 ;  /* 0x00000007211d7c24 */ /* 0x040fe4000f8e021d */
[----:B------:R-:W-:-:S03]  /*2820*/  IMAD.WIDE.U32 R12, R33, UR6, R24 ;  /* 0x00000006210c7c25 */ /* 0x000fc6000f8e0018 */
[----:B------:R-:W-:-:S04]  /*2830*/  IADD3 R12, P1, R12, UR10, RZ ;  /* 0x0000000a0c0c7c10 */ /* 0x000fc8000ff3e0ff */
[--C-:B------:R-:W-:Y:S02]  /*2840*/  IADD3.X R13, R13, UR11, R29.reuse, P1, !PT ;  /* 0x0000000b0d0d7c10 */ /* 0x100fe40008ffe41d */
[----:B------:R-:W-:Y:S01]  /*2850*/  PRMT R29, RZ, 0x7610, R29 ;  /* 0x00007610ff1d7816 */ /* 0x000fe2000000001d */
[----:B------:R-:W-:Y:S06]  /*2860*/  @P5 BRA `(.L_x_38) ;  /* 0x0000000000045947 */ /* 0x000fec0003800000 */
[----:B------:R0:W5:Y:S02]  /*2870*/  LDG.E.U8 R29, desc[UR18][R12.64] ;  /* 0x000000120c1d7981 */ /* 0x000164000c1e1100 */
.L_x_38:
[----:B------:R-:W-:Y:S05]  /*2880*/  BSYNC B1 ;  /* 0x0000000000017941 */ /* 0x000fea0003800000 */
.L_x_37:
[----:B-----5:R-:W-:Y:S01]  /*2890*/  LOP3.LUT R29, R29, 0xff, RZ, 0xc0, !PT ;  /* 0x000000ff1d1d7812 */ /* 0x020fe200078ec0ff */
[----:B------:R-:W-:Y:S01]  /*28a0*/  BSSY B1, `(.L_x_39) ;  /* 0x000000c000017945 */ /* 0x000fe20003800000 */
[----:B------:R-:W-:Y:S02]  /*28b0*/  ISETP.GE.AND P1, PT, R28, 0x2, PT ;  /* 0x000000021c00780c */ /* 0x000fe40003f26270 */
[----:B------:R-:W-:Y:S02]  /*28c0*/  F2FP.F16.E4M3.UNPACK_B R29, R29 ;  /* 0x0000001dff1d723e */ /* 0x000fe400020006ff */
[----:B------:R-:W-:-:S03]  /*28d0*/  ISETP.LT.OR P3, PT, R27, 0x1, !P1 ;  /* 0x000000011b00780c */ /* 0x000fc60004f61670 */
[----:B------:R-:W-:Y:S01]  /*28e0*/  HADD2.F32 R32, -RZ, R29.H0_H0 ;  /* 0x2000001dff207230 */ /* 0x000fe20000004100 */
[----:B------:R-:W-:-:S04]  /*28f0*/  PRMT R29, RZ, 0x7610, R29 ;  /* 0x00007610ff1d7816 */ /* 0x000fc8000000001d */
[----:B------:R-:W-:-:S04]  /*2900*/  FMUL R32, R32, R11 ;  /* 0x0000000b20207220 */ /* 0x000fc80000400000 */
[----:B--2---:R-:W-:-:S05]  /*2910*/  FFMA R32, R79, R10, R32 ;  /* 0x0000000a4f207223 */ /* 0x004fca0000000020 */
[----:B------:R-:W-:-:S05]  /*2920*/  F2FP.SATFINITE.E4M3.F32.PACK_AB_MERGE_C R35, RZ, R32, RZ ;  /* 0x00000020ff23723e */ /* 0x000fca00048070ff */
[----:B------:R1:W-:Y:S01]  /*2930*/  @!P5 STG.E.U8 desc[UR18][R6.64], R35 ;  /* 0x000000230600d986 */ /* 0x0003e2000c101112 */
[----:B------:R-:W-:Y:S05]  /*2940*/  @P3 BRA `(.L_x_40) ;  /* 0x0000000000043947 */ /* 0x000fea0003800000 */
[----:B------:R2:W5:Y:S02]  /*2950*/  LDG.E.U8 R29, desc[UR18][R12.64+0x1] ;  /* 0x000001120c1d7981 */ /* 0x000564000c1e1100 */
.L_x_40:
[----:B------:R-:W-:Y:S05]  /*2960*/  BSYNC B1 ;  /* 0x0000000000017941 */ /* 0x000fea0003800000 */
.L_x_39:
[----:B-----5:R-:W-:Y:S01]  /*2970*/  LOP3.LUT R29, R29, 0xff, RZ, 0xc0, !PT ;  /* 0x000000ff1d1d7812 */ /* 0x020fe200078ec0ff */
[----:B------:R-:W-:Y:S01]  /*2980*/  BSSY B1, `(.L_x_41) ;  /* 0x0000012000017945 */ /* 0x000fe20003800000 */
[----:B------:R-:W-:Y:S02]  /*2990*/  IADD3 R33, P5, R33, 0x8, RZ ;  /* 0x0000000821217810 */ /* 0x000fe40007fbe0ff */
[----:B------:R-:W-:Y:S02]  /*29a0*/  F2FP.F16.E4M3.UNPACK_B R29, R29 ;  /* 0x0000001dff1d723e */ /* 0x000fe400020006ff */
[----:B------:R-:W-:Y:S01]  /*29b0*/  ISETP.LT.OR P2, PT, R27, 0x9, !P2 ;  /* 0x000000091b00780c */ /* 0x000fe20005741670 */
[----:B------:R-:W-:Y:S02]  /*29c0*/  IMAD.X R31, RZ, RZ, R31, P5 ;  /* 0x000000ffff1f7224 */ /* 0x000fe400028e061f */
[----:B------:R-:W-:Y:S02]  /*29d0*/  HADD2.F32 R30, -RZ, R29.H0_H0 ;  /* 0x2000001dff1e7230 */ /* 0x000fe40000004100 */
[----:B------:R-:W-:-:S04]  /*29e0*/  IMAD.WIDE.U32 R24, R33, UR6, R24 ;  /* 0x0000000621187c25 */ /* 0x000fc8000f8e0018 */
[----:B------:R-:W-:Y:S01]  /*29f0*/  FMUL R29, R30, R11 ;  /* 0x0000000b1e1d7220 */ /* 0x000fe20000400000 */
[----:B------:R-:W-:Y:S01]  /*2a00*/  IMAD R30, R31, UR6, RZ ;  /* 0x000000061f1e7c24 */ /* 0x000fe2000f8e02ff */
[----:B------:R-:W-:Y:S02]  /*2a10*/  IADD3 R24, P5, R24, UR10, RZ ;  /* 0x0000000a18187c10 */ /* 0x000fe4000ffbe0ff */
[----:B------:R-:W-:Y:S01]  /*2a20*/  FFMA R29, R78, R10, R29 ;  /* 0x0000000a4e1d7223 */ /* 0x000fe2000000001d */
[----:B------:R-:W-:-:S04]  /*2a30*/  IMAD R33, R33, UR7, R30 ;  /* 0x0000000721217c24 */ /* 0x000fc8000f8e021e */
[----:B------:R-:W-:Y:S02]  /*2a40*/  F2FP.SATFINITE.E4M3.F32.PACK_AB_MERGE_C R31, RZ, R29, RZ ;  /* 0x0000001dff1f723e */ /* 0x000fe400048070ff */
[----:B------:R-:W-:Y:S02]  /*2a50*/  IADD3.X R25, R25, UR11, R33, P5, !PT ;  /* 0x0000000b19197c10 */ /* 0x000fe4000affe421 */
[----:B------:R-:W-:Y:S01]  /*2a60*/  PRMT R29, RZ, 0x7610, R29 ;  /* 0x00007610ff1d7816 */ /* 0x000fe2000000001d */
[----:B------:R3:W-:Y:S01]  /*2a70*/  @!P3 STG.E.U8 desc[UR18][R6.64+0x1], R31 ;  /* 0x0000011f0600b986 */ /* 0x0007e2000c101112 */
[----:B------:R-:W-:Y:S05]  /*2a80*/  @P2 BRA `(.L_x_42) ;  /* 0x0000000000042947 */ /* 0x000fea0003800000 */
[----:B------:R4:W5:Y:S02]  /*2a90*/  LDG.E.U8 R29, desc[UR18][R24.64] ;  /* 0x00000012181d7981 */ /* 0x000964000c1e1100 */
.L_x_42:
[----:B------:R-:W-:Y:S05]  /*2aa0*/  BSYNC B1 ;  /* 0x0000000000017941 */ /* 0x000fea0003800000 */
.L_x_41:
[----:B-----5:R-:W-:Y:S01]  /*2ab0*/  LOP3.LUT R29, R29, 0xff, RZ, 0xc0, !PT ;  /* 0x000000ff1d1d7812 */ /* 0x020fe200078ec0ff */
[----:B------:R-:W-:Y:S01]  /*2ac0*/  BSSY B1, `(.L_x_43) ;  /* 0x000000b000017945 */ /* 0x000fe20003800000 */
[----:B------:R-:W-:Y:S02]  /*2ad0*/  ISETP.LT.OR P1, PT, R27, 0x9, !P1 ;  /* 0x000000091b00780c */ /* 0x000fe40004f21670 */
[----:B------:R-:W-:-:S05]  /*2ae0*/  F2FP.F16.E4M3.UNPACK_B R29, R29 ;  /* 0x0000001dff1d723e */ /* 0x000fca00020006ff */
[----:B------:R-:W-:Y:S01]  /*2af0*/  HADD2.F32 R30, -RZ, R29.H0_H0 ;  /* 0x2000001dff1e7230 */ /* 0x000fe20000004100 */
[----:B------:R-:W-:-:S04]  /*2b00*/  PRMT R29, RZ, 0x7610, R29 ;  /* 0x00007610ff1d7816 */ /* 0x000fc8000000001d */
[----:B------:R-:W-:-:S04]  /*2b10*/  FMUL R30, R30, R11 ;  /* 0x0000000b1e1e7220 */ /* 0x000fc80000400000 */
[----:B------:R-:W-:-:S05]  /*2b20*/  FFMA R30, R77, R10, R30 ;  /* 0x0000000a4d1e7223 */ /* 0x000fca000000001e */
[----:B---3--:R-:W-:-:S05]  /*2b30*/  F2FP.SATFINITE.E4M3.F32.PACK_AB_MERGE_C R31, RZ, R30, RZ ;  /* 0x0000001eff1f723e */ /* 0x008fca00048070ff */
[----:B------:R3:W-:Y:S01]  /*2b40*/  @!P2 STG.E.U8 desc[UR18][R8.64], R31 ;  /* 0x0000001f0800a986 */ /* 0x0007e2000c101112 */
[----:B------:R-:W-:Y:S05]  /*2b50*/  @P1 BRA `(.L_x_44) ;  /* 0x0000000000041947 */ /* 0x000fea0003800000 */
[----:B------:R0:W5:Y:S02]  /*2b60*/  LDG.E.U8 R29, desc[UR18][R24.64+0x1] ;  /* 0x00000112181d7981 */ /* 0x000164000c1e1100 */
.L_x_44:
[----:B------:R-:W-:Y:S05]  /*2b70*/  BSYNC B1 ;  /* 0x0000000000017941 */ /* 0x000fea0003800000 */
.L_x_43:
[----:B-----5:R-:W-:Y:S01]  /*2b80*/  LOP3.LUT R29, R29, 0xff, RZ, 0xc0, !PT ;  /* 0x000000ff1d1d7812 */ /* 0x020fe200078ec0ff */
[----:B------:R-:W-:Y:S01]  /*2b90*/  BSSY B1, `(.L_x_45) ;  /* 0x000000c000017945 */ /* 0x000fe20003800000 */
[----:B------:R-:W-:Y:S02]  /*2ba0*/  ISETP.GE.AND P2, PT, R28, 0x9, PT ;  /* 0x000000091c00780c */ /* 0x000fe40003f46270 */
[----:B------:R-:W-:Y:S02]  /*2bb0*/  F2FP.F16.E4M3.UNPACK_B R29, R29 ;  /* 0x0000001dff1d723e */ /* 0x000fe400020006ff */
[----:B------:R-:W-:-:S03]  /*2bc0*/  ISETP.LT.OR P3, PT, R27, 0x1, !P2 ;  /* 0x000000011b00780c */ /* 0x000fc60005761670 */
[----:B------:R-:W-:-:S05]  /*2bd0*/  HADD2.F32 R30, -RZ, R29.H0_H0 ;  /* 0x2000001dff1e7230 */ /* 0x000fca0000004100 */
[----:B------:R-:W-:-:S04]  /*2be0*/  FMUL R29, R30, R11 ;  /* 0x0000000b1e1d7220 */ /* 0x000fc80000400000 */
[----:B------:R-:W-:-:S05]  /*2bf0*/  FFMA R29, R76, R10, R29 ;  /* 0x0000000a4c1d7223 */ /* 0x000fca000000001d */
[----:B---3--:R-:W-:Y:S02]  /*2c00*/  F2FP.SATFINITE.E4M3.F32.PACK_AB_MERGE_C R31, RZ, R29, RZ ;  /* 0x0000001dff1f723e */ /* 0x008fe400048070ff */
[----:B------:R-:W-:-:S03]  /*2c10*/  PRMT R29, RZ, 0x7610, R29 ;  /* 0x00007610ff1d7816 */ /* 0x000fc6000000001d */
[----:B------:R3:W-:Y:S01]  /*2c20*/  @!P1 STG.E.U8 desc[UR18][R8.64+0x1], R31 ;  /* 0x0000011f08009986 */ /* 0x0007e2000c101112 */
[----:B------:R-:W-:Y:S05]  /*2c30*/  @P3 BRA `(.L_x_46) ;  /* 0x0000000000043947 */ /* 0x000fea0003800000 */
[----:B------:R0:W5:Y:S02]  /*2c40*/  LDG.E.U8 R29, desc[UR18][R12.64+0x8] ;  /* 0x000008120c1d7981 */ /* 0x000164000c1e1100 */
.L_x_46:
[----:B------:R-:W-:Y:S05]  /*2c50*/  BSYNC B1 ;  /* 0x0000000000017941 */ /* 0x000fea0003800000 */
.L_x_45:
        /* <DEDUP_REMOVED lines=13> */
.L_x_48:
[----:B------:R-:W-:Y:S05]  /*2d30*/  BSYNC B1 ;  /* 0x0000000000017941 */ /* 0x000fea0003800000 */
.L_x_47:
[----:B-----5:R-:W-:Y:S01]  /*2d40*/  LOP3.LUT R29, R29, 0xff, RZ, 0xc0, !PT ;  /* 0x000000ff1d1d7812 */ /* 0x020fe200078ec0ff */
[----:B------:R-:W-:Y:S01]  /*2d50*/  BSSY B1, `(.L_x_49) ;  /* 0x000000b000017945 */ /* 0x000fe20003800000 */
[----:B------:R-:W-:Y:S02]  /*2d60*/  ISETP.LT.OR P2, PT, R27, 0x9, !P2 ;  /* 0x000000091b00780c */ /* 0x000fe40005741670 */
[----:B------:R-:W-:-:S05]  /*2d70*/  F2FP.F16.E4M3.UNPACK_B R29, R29 ;  /* 0x0000001dff1d723e */ /* 0x000fca00020006ff */
        /* <DEDUP_REMOVED lines=8> */
.L_x_50:
[----:B------:R-:W-:Y:S05]  /*2e00*/  BSYNC B1 ;  /* 0x0000000000017941 */ /* 0x000fea0003800000 */
.L_x_49:
        /* <DEDUP_REMOVED lines=12> */
.L_x_52:
[----:B------:R-:W-:Y:S05]  /*2ed0*/  BSYNC B1 ;  /* 0x0000000000017941 */ /* 0x000fea0003800000 */
.L_x_51:
        /* <DEDUP_REMOVED lines=13> */
.L_x_54:
[----:B------:R-:W-:Y:S05]  /*2fb0*/  BSYNC B1 ;  /* 0x0000000000017941 */ /* 0x000fea0003800000 */
.L_x_53:
        /* <DEDUP_REMOVED lines=13> */
.L_x_56:
[----:B------:R-:W-:Y:S05]  /*3090*/  BSYNC B1 ;  /* 0x0000000000017941 */ /* 0x000fea0003800000 */
.L_x_55:
        /* <DEDUP_REMOVED lines=12> */
.L_x_58:
[----:B------:R-:W-:Y:S05]  /*3160*/  BSYNC B1 ;  /* 0x0000000000017941 */ /* 0x000fea0003800000 */
.L_x_57:
        /* <DEDUP_REMOVED lines=12> */
.L_x_60:
[----:B------:R-:W-:Y:S05]  /*3230*/  BSYNC B1 ;  /* 0x0000000000017941 */ /* 0x000fea0003800000 */
.L_x_59:
        /* <DEDUP_REMOVED lines=13> */
.L_x_62:
[----:B------:R-:W-:Y:S05]  /*3310*/  BSYNC B1 ;  /* 0x0000000000017941 */ /* 0x000fea0003800000 */
.L_x_61:
        /* <DEDUP_REMOVED lines=13> */
.L_x_64:
[----:B------:R-:W-:Y:S05]  /*33f0*/  BSYNC B1 ;  /* 0x0000000000017941 */ /* 0x000fea0003800000 */
.L_x_63:
        /* <DEDUP_REMOVED lines=12> */
.L_x_66:
[----:B------:R-:W-:Y:S05]  /*34c0*/  BSYNC B1 ;  /* 0x0000000000017941 */ /* 0x000fea0003800000 */
.L_x_65:
        /* <DEDUP_REMOVED lines=12> */
.L_x_68:
[----:B------:R-:W-:Y:S05]  /*3590*/  BSYNC B1 ;  /* 0x0000000000017941 */ /* 0x000fea0003800000 */
.L_x_67:
        /* <DEDUP_REMOVED lines=13> */
.L_x_70:
[----:B------:R-:W-:Y:S05]  /*3670*/  BSYNC B1 ;  /* 0x0000000000017941 */ /* 0x000fea0003800000 */
.L_x_69:
        /* <DEDUP_REMOVED lines=13> */
.L_x_72:
[----:B------:R-:W-:Y:S05]  /*3750*/  BSYNC B1 ;  /* 0x0000000000017941 */ /* 0x000fea0003800000 */
.L_x_71:
        /* <DEDUP_REMOVED lines=12> */
.L_x_74:
[----:B------:R-:W-:Y:S05]  /*3820*/  BSYNC B1 ;  /* 0x0000000000017941 */ /* 0x000fea0003800000 */
.L_x_73:
        /* <DEDUP_REMOVED lines=12> */
.L_x_76:
[----:B------:R-:W-:Y:S05]  /*38f0*/  BSYNC B1 ;  /* 0x0000000000017941 */ /* 0x000fea0003800000 */
.L_x_75:
        /* <DEDUP_REMOVED lines=13> */
.L_x_78:
[----:B------:R-:W-:Y:S05]  /*39d0*/  BSYNC B1 ;  /* 0x0000000000017941 */ /* 0x000fea0003800000 */
.L_x_77:
        /* <DEDUP_REMOVED lines=13> */
.L_x_80:
[----:B------:R-:W-:Y:S05]  /*3ab0*/  BSYNC B1 ;  /* 0x0000000000017941 */ /* 0x000fea0003800000 */
.L_x_79:
        /* <DEDUP_REMOVED lines=12> */
.L_x_82:
[----:B------:R-:W-:Y:S05]  /*3b80*/  BSYNC B1 ;  /* 0x0000000000017941 */ /* 0x000fea0003800000 */
.L_x_81:
[----:B-----5:R-:W-:Y:S01]  /*3b90*/  LOP3.LUT R29, R29, 0xff, RZ, 0xc0, !PT ;  /* 0x000000ff1d1d7812 */ /* 0x020fe200078ec0ff */
[----:B------:R-:W-:Y:S01]  /*3ba0*/  BSSY B1, `(.L_x_83) ;  /* 0x000000b000017945 */ /* 0x000fe20003800000 */
[----:B------:R-:W-:Y:S02]  /*3bb0*/  ISETP.LT.OR P1, PT, R27, 0x9, !P1 ;  /* 0x000000091b00780c */ /* 0x000fe40004f21670 */
[----:B------:R-:W-:-:S05]  /*3bc0*/  F2FP.F16.E4M3.UNPACK_B R29, R29 ;  /* 0x0000001dff1d723e */ /* 0x000fca00020006ff */
[----:B------:R-:W-:-:S05]  /*3bd0*/  HADD2.F32 R30, -RZ, R29.H0_H0 ;  /* 0x2000001dff1e7230 */ /* 0x000fca0000004100 */
[----:B------:R-:W-:-:S04]  /*3be0*/  FMUL R30, R30, R11 ;  /* 0x0000000b1e1e7220 */ /* 0x000fc80000400000 */
[----:B------:R-:W-:Y:S01]  /*3bf0*/  FFMA R30, R23, R10, R30 ;  /* 0x0000000a171e7223 */ /* 0x000fe2000000001e */
[----:B------:R-:W-:-:S04]  /*3c00*/  PRMT R23, RZ, 0x7610, R23 ;  /* 0x00007610ff177816 */ /* 0x000fc80000000017 */
[----:B------:R-:W-:-:S05]  /*3c10*/  F2FP.SATFINITE.E4M3.F32.PACK_AB_MERGE_C R29, RZ, R30, RZ ;  /* 0x0000001eff1d723e */ /* 0x000fca00048070ff */
[----:B------:R0:W-:Y:S01]  /*3c20*/  @!P2 STG.E.U8 desc[UR18][R8.64+0x28], R29 ;  /* 0x0000281d0800a986 */ /* 0x0001e2000c101112 */
[----:B------:R-:W-:Y:S05]  /*3c30*/  @P1 BRA `(.L_x_84) ;  /* 0x0000000000041947 */ /* 0x000fea0003800000 */
[----:B------:R0:W5:Y:S02]  /*3c40*/  LDG.E.U8 R23, desc[UR18][R24.64+0x29] ;  /* 0x0000291218177981 */ /* 0x000164000c1e1100 */
.L_x_84:
[----:B------:R-:W-:Y:S05]  /*3c50*/  BSYNC B1 ;  /* 0x0000000000017941 */ /* 0x000fea0003800000 */
.L_x_83:
[----:B-----5:R-:W-:Y:S01]  /*3c60*/  LOP3.LUT R23, R23, 0xff, RZ, 0xc0, !PT ;  /* 0x000000ff17177812 */ /* 0x020fe200078ec0ff */
[----:B------:R-:W-:Y:S01]  /*3c70*/  BSSY B1, `(.L_x_85) ;  /* 0x000000c000017945 */ /* 0x000fe20003800000 */
[----:B------:R-:W-:Y:S02]  /*3c80*/  ISETP.GE.AND P2, PT, R28, 0x31, PT ;  /* 0x000000311c00780c */ /* 0x000fe40003f46270 */
[----:B------:R-:W-:Y:S02]  /*3c90*/  F2FP.F16.E4M3.UNPACK_B R23, R23 ;  /* 0x00000017ff17723e */ /* 0x000fe400020006ff */
[----:B------:R-:W-:-:S03]  /*3ca0*/  ISETP.LT.OR P3, PT, R27, 0x1, !P2 ;  /* 0x000000011b00780c */ /* 0x000fc60005761670 */
        /* <DEDUP_REMOVED lines=8> */
.L_x_86:
[----:B------:R-:W-:Y:S05]  /*3d30*/  BSYNC B1 ;  /* 0x0000000000017941 */ /* 0x000fea0003800000 */
.L_x_85:
        /* <DEDUP_REMOVED lines=9> */
[----:B0-----:R-:W-:-:S05]  /*3dd0*/  F2FP.SATFINITE.E4M3.F32.PACK_AB_MERGE_C R23, RZ, R22, RZ ;  /* 0x00000016ff17723e */ /* 0x001fca00048070ff */
[----:B------:R0:W-:Y:S01]  /*3de0*/  @!P3 STG.E.U8 desc[UR18][R6.64+0x30], R23 ;  /* 0x000030170600b986 */ /* 0x0001e2000c101112 */
[----:B------:R-:W-:Y:S05]  /*3df0*/  @P5 BRA `(.L_x_88) ;  /* 0x0000000000045947 */ /* 0x000fea0003800000 */
[----:B------:R0:W5:Y:S02]  /*3e00*/  LDG.E.U8 R21, desc[UR18][R12.64+0x31] ;  /* 0x000031120c157981 */ /* 0x000164000c1e1100 */
.L_x_88:
[----:B------:R-:W-:Y:S05]  /*3e10*/  BSYNC B1 ;  /* 0x0000000000017941 */ /* 0x000fea0003800000 */
.L_x_87:
        /* <DEDUP_REMOVED lines=12> */
.L_x_90:
[----:B------:R-:W-:Y:S05]  /*3ee0*/  BSYNC B1 ;  /* 0x0000000000017941 */ /* 0x000fea0003800000 */
.L_x_89:
        /* <DEDUP_REMOVED lines=12> */
.L_x_92:
[----:B------:R-:W-:Y:S05]  /*3fb0*/  BSYNC B1 ;  /* 0x0000000000017941 */ /* 0x000fea0003800000 */
.L_x_91:
        /* <DEDUP_REMOVED lines=13> */
.L_x_94:
[----:B------:R-:W-:Y:S05]  /*4090*/  BSYNC B1 ;  /* 0x0000000000017941 */ /* 0x000fea0003800000 */
.L_x_93:
        /* <DEDUP_REMOVED lines=13> */
.L_x_96:
[----:B------:R-:W-:Y:S05]  /*4170*/  BSYNC B1 ;  /* 0x0000000000017941 */ /* 0x000fea0003800000 */
.L_x_95:
[----:B-----5:R-:W-:Y:S01]  /*4180*/  LOP3.LUT R17, R17, 0xff, RZ, 0xc0, !PT ;  /* 0x000000ff11117812 */ /* 0x020fe200078ec0ff */
[----:B------:R-:W-:Y:S01]  /*4190*/  BSSY B1, `(.L_x_97) ;  /* 0x000000b000017945 */ /* 0x000fe20003800000 */
[----:B------:R-:W-:Y:S02]  /*41a0*/  ISETP.LT.OR P2, PT, R27, 0x9, !P2 ;  /* 0x000000091b00780c */ /* 0x000fe40005741670 */
[----:B------:R-:W-:-:S05]  /*41b0*/  F2FP.F16.E4M3.UNPACK_B R17, R17 ;  /* 0x00000011ff11723e */ /* 0x000fca00020006ff */
[----:B0-2---:R-:W-:-:S05]  /*41c0*/  HADD2.F32 R12, -RZ, R17.H0_H0 ;  /* 0x20000011ff0c7230 */ /* 0x005fca0000004100 */
[----:B------:R-:W-:Y:S01]  /*41d0*/  FMUL R13, R12, R11 ;  /* 0x0000000b0c0d7220 */ /* 0x000fe20000400000 */
[----:B------:R-:W-:-:S03]  /*41e0*/  PRMT R12, RZ, 0x7610, R12 ;  /* 0x00007610ff0c7816 */ /* 0x000fc6000000000c */
[----:B------:R-:W-:-:S05]  /*41f0*/  FFMA R13, R16, R10, R13 ;  /* 0x0000000a100d7223 */ /* 0x000fca000000000d */
[----:B------:R-:W-:-:S05]  /*4200*/  F2FP.SATFINITE.E4M3.F32.PACK_AB_MERGE_C R13, RZ, R13, RZ ;  /* 0x0000000dff0d723e */ /* 0x000fca00048070ff */
[----:B------:R0:W-:Y:S01]  /*4210*/  @!P5 STG.E.U8 desc[UR18][R6.64+0x39], R13 ;  /* 0x0000390d0600d986 */ /* 0x0001e2000c101112 */
[----:B------:R-:W-:Y:S05]  /*4220*/  @P2 BRA `(.L_x_98) ;  /* 0x0000000000042947 */ /* 0x000fea0003800000 */
[----:B------:R2:W5:Y:S02]  /*4230*/  LDG.E.U8 R12, desc[UR18][R24.64+0x38] ;  /* 0x00003812180c7981 */ /* 0x000564000c1e1100 */
.L_x_98:
[----:B------:R-:W-:Y:S05]  /*4240*/  BSYNC B1 ;  /* 0x0000000000017941 */ /* 0x000fea0003800000 */
.L_x_97:
[----:B-----5:R-:W-:Y:S01]  /*4250*/  LOP3.LUT R12, R12, 0xff, RZ, 0xc0, !PT ;  /* 0x000000ff0c0c7812 */ /* 0x020fe200078ec0ff */
[----:B------:R-:W-:Y:S01]  /*4260*/  BSSY B1, `(.L_x_99) ;  /* 0x000000b000017945 */ /* 0x000fe20003800000 */
[----:B------:R-:W-:Y:S02]  /*4270*/  ISETP.LT.OR P1, PT, R27, 0x9, !P1 ;  /* 0x000000091b00780c */ /* 0x000fe40004f21670 */
[----:B------:R-:W-:Y:S02]  /*4280*/  F2FP.F16.E4M3.UNPACK_B R12, R12 ;  /* 0x0000000cff0c723e */ /* 0x000fe400020006ff */
[----:B01-3--:R-:W-:-:S03]  /*4290*/  PRMT R6, RZ, 0x7610, R6 ;  /* 0x00007610ff067816 */ /* 0x00bfc60000000006 */
[----:B------:R-:W-:-:S05]  /*42a0*/  HADD2.F32 R12, -RZ, R12.H0_H0 ;  /* 0x2000000cff0c7230 */ /* 0x000fca0000004100 */
[----:B------:R-:W-:-:S04]  /*42b0*/  FMUL R12, R12, R11 ;  /* 0x0000000b0c0c7220 */ /* 0x000fc80000400000 */
[----:B------:R-:W-:-:S05]  /*42c0*/  FFMA R12, R15, R10, R12 ;  /* 0x0000000a0f0c7223 */ /* 0x000fca000000000c */
[----:B------:R-:W-:-:S05]  /*42d0*/  F2FP.SATFINITE.E4M3.F32.PACK_AB_MERGE_C R7, RZ, R12, RZ ;  /* 0x0000000cff07723e */ /* 0x000fca00048070ff */
[----:B------:R0:W-:Y:S01]  /*42e0*/  @!P2 STG.E.U8 desc[UR18][R8.64+0x38], R7 ;  /* 0x000038070800a986 */ /* 0x0001e2000c101112 */
[----:B------:R-:W-:Y:S05]  /*42f0*/  @P1 BRA `(.L_x_100) ;  /* 0x0000000000041947 */ /* 0x000fea0003800000 */
[----:B------:R1:W5:Y:S02]  /*4300*/  LDG.E.U8 R6, desc[UR18][R24.64+0x39] ;  /* 0x0000391218067981 */ /* 0x000364000c1e1100 */
.L_x_100:
[----:B------:R-:W-:Y:S05]  /*4310*/  BSYNC B1 ;  /* 0x0000000000017941 */ /* 0x000fea0003800000 */
.L_x_99:
[----:B------:R-:W-:Y:S05]  /*4320*/  @P1 BRA `(.L_x_101) ;  /* 0x0000000800601947 */ /* 0x000fea0003800000 */
[----:B-----5:R-:W-:-:S04]  /*4330*/  LOP3.LUT R6, R6, 0xff, RZ, 0xc0, !PT ;  /* 0x000000ff06067812 */ /* 0x020fc800078ec0ff */
[----:B------:R-:W-:-:S05]  /*4340*/  F2FP.F16.E4M3.UNPACK_B R6, R6 ;  /* 0x00000006ff06723e */ /* 0x000fca00020006ff */
[----:B------:R-:W-:-:S05]  /*4350*/  HADD2.F32 R6, -RZ, R6.H0_H0 ;  /* 0x20000006ff067230 */ /* 0x000fca0000004100 */
[----:B0-----:R-:W-:-:S04]  /*4360*/  FMUL R7, R6, R11 ;  /* 0x0000000b06077220 */ /* 0x001fc80000400000 */
[----:B------:R-:W-:-:S05]  /*4370*/  FFMA R7, R14, R10, R7 ;  /* 0x0000000a0e077223 */ /* 0x000fca0000000007 */
[----:B------:R-:W-:-:S05]  /*4380*/  F2FP.SATFINITE.E4M3.F32.PACK_AB_MERGE_C R7, RZ, R7, RZ ;  /* 0x00000007ff07723e */ /* 0x000fca00048070ff */
[----:B------:R3:W-:Y:S01]  /*4390*/  STG.E.U8 desc[UR18][R8.64+0x39], R7 ;  /* 0x0000390708007986 */ /* 0x0007e2000c101112 */
[----:B------:R-:W-:Y:S05]  /*43a0*/  BRA `(.L_x_101) ;  /* 0x0000000800407947 */ /* 0x000fea0003800000 */
.L_x_36:
[----:B------:R-:W-:Y:S01]  /*43b0*/  ISETP.GE.AND P1, PT, R28, 0x2, PT ;  /* 0x000000021c00780c */ /* 0x000fe20003f26270 */
[-C--:B--2---:R-:W-:Y:S01]  /*43c0*/  FMUL R78, R78, R10.reuse ;  /* 0x0000000a4e4e7220 */ /* 0x084fe20000400000 */
[----:B------:R-:W-:Y:S01]  /*43d0*/  ISETP.GE.AND P3, PT, R28, 0x1, PT ;  /* 0x000000011c00780c */ /* 0x000fe20003f66270 */
[-C--:B------:R-:W-:Y:S01]  /*43e0*/  FMUL R79, R79, R10.reuse ;  /* 0x0000000a4f4f7220 */ /* 0x080fe20000400000 */
[----:B------:R-:W-:Y:S01]  /*43f0*/  ISETP.LT.OR P5, PT, R27, 0x1, !P1 ;  /* 0x000000011b00780c */ /* 0x000fe20004fa1670 */
[-C--:B------:R-:W-:Y:S01]  /*4400*/  FMUL R77, R77, R10.reuse ;  /* 0x0000000a4d4d7220 */ /* 0x080fe20000400000 */
[C---:B------:R-:W-:Y:S01]  /*4410*/  ISETP.LT.OR P2, PT, R27.reuse, 0x1, !P3 ;  /* 0x000000011b00780c */ /* 0x040fe20005f41670 */
[-C--:B------:R-:W-:Y:S01]  /*4420*/  FMUL R76, R76, R10.reuse ;  /* 0x0000000a4c4c7220 */ /* 0x080fe20000400000 */
[----:B------:R-:W-:Y:S01]  /*4430*/  ISETP.LT.OR P3, PT, R27, 0x9, !P3 ;  /* 0x000000091b00780c */ /* 0x000fe20005f61670 */
[----:B------:R-:W-:Y:S01]  /*4440*/  FMUL R75, R75, R10 ;  /* 0x0000000a4b4b7220 */ /* 0x000fe20000400000 */
[----:B------:R-:W-:Y:S01]  /*4450*/  F2FP.SATFINITE.E4M3.F32.PACK_AB_MERGE_C R13, RZ, R78, RZ ;  /* 0x0000004eff0d723e */ /* 0x000fe200048070ff */
[-C--:B------:R-:W-:Y:S01]  /*4460*/  FMUL R74, R74, R10.reuse ;  /* 0x0000000a4a4a7220 */ /* 0x080fe20000400000 */
[----:B------:R-:W-:Y:S01]  /*4470*/  F2FP.SATFINITE.E4M3.F32.PACK_AB_MERGE_C R79, RZ, R79, RZ ;  /* 0x0000004fff4f723e */ /* 0x000fe200048070ff */
[-C--:B------:R-:W-:Y:S01]  /*4480*/  FMUL R73, R73, R10.reuse ;  /* 0x0000000a49497220 */ /* 0x080fe20000400000 */
[----:B------:R-:W-:Y:S01]  /*4490*/  F2FP.SATFINITE.E4M3.F32.PACK_AB_MERGE_C R77, RZ, R77, RZ ;  /* 0x0000004dff4d723e */ /* 0x000fe200048070ff */
[-C--:B------:R-:W-:Y:S01]  /*44a0*/  FMUL R72, R72, R10.reuse ;  /* 0x0000000a48487220 */ /* 0x080fe20000400000 */
[----:B------:R-:W-:Y:S01]  /*44b0*/  ISETP.LT.OR P1, PT, R27, 0x9, !P1 ;  /* 0x000000091b00780c */ /* 0x000fe20004f21670 */
[----:B------:R0:W-:Y:S01]  /*44c0*/  @!P5 STG.E.U8 desc[UR18][R6.64+0x1], R13 ;  /* 0x0000010d0600d986 */ /* 0x0001e2000c101112 */
[C---:B------:R-:W-:Y:S01]  /*44d0*/  ISETP.GE.AND P5, PT, R28.reuse, 0x9, PT ;  /* 0x000000091c00780c */ /* 0x040fe20003fa6270 */
[-C--:B------:R-:W-:Y:S01]  /*44e0*/  FMUL R69, R69, R10.reuse ;  /* 0x0000000a45457220 */ /* 0x080fe20000400000 */
[----:B------:R-:W-:Y:S01]  /*44f0*/  F2FP.SATFINITE.E4M3.F32.PACK_AB_MERGE_C R75, RZ, R75, RZ ;  /* 0x0000004bff4b723e */ /* 0x000fe200048070ff */
[----:B------:R-:W-:Y:S01]  /*4500*/  @!P2 STG.E.U8 desc[UR18][R6.64], R79 ;  /* 0x0000004f0600a986 */ /* 0x000fe2000c101112 */
[----:B------:R-:W-:Y:S01]  /*4510*/  ISETP.GE.AND P2, PT, R28, 0xa, PT ;  /* 0x0000000a1c00780c */ /* 0x000fe20003f46270 */
[----:B------:R-:W-:Y:S01]  /*4520*/  FMUL R68, R68, R10 ;  /* 0x0000000a44447220 */ /* 0x000fe20000400000 */
[----:B------:R-:W-:Y:S01]  /*4530*/  F2FP.SATFINITE.E4M3.F32.PACK_AB_MERGE_C R25, RZ, R74, RZ ;  /* 0x0000004aff19723e */ /* 0x000fe200048070ff */
[----:B------:R-:W-:Y:S01]  /*4540*/  @!P3 STG.E.U8 desc[UR18][R8.64], R77 ;  /* 0x0000004d0800b986 */ /* 0x000fe2000c101112 */
[----:B------:R-:W-:Y:S01]  /*4550*/  ISETP.LT.OR P3, PT, R27, 0x1, !P5 ;  /* 0x000000011b00780c */ /* 0x000fe20006f61670 */
[-C--:B------:R-:W-:Y:S01]  /*4560*/  FMUL R67, R67, R10.reuse ;  /* 0x0000000a43437220 */ /* 0x080fe20000400000 */
[C---:B------:R-:W-:Y:S01]  /*4570*/  ISETP.LT.OR P6, PT, R27.reuse, 0x1, !P2 ;  /* 0x000000011b00780c */ /* 0x040fe200057c1670 */
[-C--:B------:R-:W-:Y:S01]  /*4580*/  FMUL R66, R66, R10.reuse ;  /* 0x0000000a42427220 */ /* 0x080fe20000400000 */
[----:B------:R-:W-:Y:S01]  /*4590*/  ISETP.LT.OR P5, PT, R27, 0x9, !P5 ;  /* 0x000000091b00780c */ /* 0x000fe20006fa1670 */
[----:B------:R-:W-:Y:S01]  /*45a0*/  FMUL R65, R65, R10 ;  /* 0x0000000a41417220 */ /* 0x000fe20000400000 */
[----:B0-----:R-:W-:Y:S01]  /*45b0*/  F2FP.SATFINITE.E4M3.F32.PACK_AB_MERGE_C R13, RZ, R76, RZ ;  /* 0x0000004cff0d723e */ /* 0x001fe200048070ff */
[-C--:B------:R-:W-:Y:S01]  /*45c0*/  FMUL R64, R64, R10.reuse ;  /* 0x0000000a40407220 */ /* 0x080fe20000400000 */
[----:B------:R-:W-:Y:S01]  /*45d0*/  F2FP.SATFINITE.E4M3.F32.PACK_AB_MERGE_C R73, RZ, R73, RZ ;  /* 0x00000049ff49723e */ /* 0x000fe200048070ff */
[-C--:B------:R-:W-:Y:S01]  /*45e0*/  FMUL R63, R63, R10.reuse ;  /* 0x0000000a3f3f7220 */ /* 0x080fe20000400000 */
[C---:B------:R-:W-:Y:S01]  /*45f0*/  ISETP.LT.OR P2, PT, R27.reuse, 0x9, !P2 ;  /* 0x000000091b00780c */ /* 0x040fe20005741670 */
[----:B------:R0:W-:Y:S01]  /*4600*/  @!P1 STG.E.U8 desc[UR18][R8.64+0x1], R13 ;  /* 0x0000010d08009986 */ /* 0x0001e2000c101112 */
[----:B------:R-:W-:Y:S01]  /*4610*/  ISETP.GE.AND P1, PT, R28, 0x12, PT ;  /* 0x000000121c00780c */ /* 0x000fe20003f26270 */
[-C--:B------:R-:W-:Y:S01]  /*4620*/  FMUL R62, R62, R10.reuse ;  /* 0x0000000a3e3e7220 */ /* 0x080fe20000400000 */
[----:B------:R-:W-:Y:S01]  /*4630*/  F2FP.SATFINITE.E4M3.F32.PACK_AB_MERGE_C R69, RZ, R69, RZ ;  /* 0x00000045ff45723e */ /* 0x000fe200048070ff */
[----:B------:R-:W-:Y:S01]  /*4640*/  @!P3 STG.E.U8 desc[UR18][R6.64+0x8], R75 ;  /* 0x0000084b0600b986 */ /* 0x000fe2000c101112 */
[----:B------:R-:W-:Y:S01]  /*4650*/  ISETP.GE.AND P3, PT, R28, 0x11, PT ;  /* 0x000000111c00780c */ /* 0x000fe20003f66270 */
[-C--:B------:R-:W-:Y:S01]  /*4660*/  FMUL R60, R60, R10.reuse ;  /* 0x0000000a3c3c7220 */ /* 0x080fe20000400000 */
[----:B------:R-:W-:Y:S01]  /*4670*/  F2FP.SATFINITE.E4M3.F32.PACK_AB_MERGE_C R67, RZ, R67, RZ ;  /* 0x00000043ff43723e */ /* 0x000fe200048070ff */
[----:B------:R1:W-:Y:S01]  /*4680*/  @!P6 STG.E.U8 desc[UR18][R6.64+0x9], R25 ;  /* 0x000009190600e986 */ /* 0x0003e2000c101112 */
[----:B------:R-:W-:Y:S01]  /*4690*/  ISETP.LT.OR P6, PT, R27, 0x1, !P1 ;  /* 0x000000011b00780c */ /* 0x000fe20004fc1670 */
[-C--:B------:R-:W-:Y:S01]  /*46a0*/  FMUL R61, R61, R10.reuse ;  /* 0x0000000a3d3d7220 */ /* 0x080fe20000400000 */
[C---:B------:R-:W-:Y:S01]  /*46b0*/  ISETP.LT.OR P1, PT, R27.reuse, 0x9, !P1 ;  /* 0x000000091b00780c */ /* 0x040fe20004f21670 */
[----:B------:R-:W-:Y:S01]  /*46c0*/  @!P5 STG.E.U8 desc[UR18][R8.64+0x8], R73 ;  /* 0x000008490800d986 */ /* 0x000fe2000c101112 */
[----:B------:R-:W-:Y:S01]  /*46d0*/  ISETP.LT.OR P5, PT, R27, 0x1, !P3 ;  /* 0x000000011b00780c */ /* 0x000fe20005fa1670 */
[-C--:B------:R-:W-:Y:S01]  /*46e0*/  FMUL R59, R59, R10.reuse ;  /* 0x0000000a3b3b7220 */ /* 0x080fe20000400000 */
[----:B------:R-:W-:Y:S01]  /*46f0*/  ISETP.LT.OR P3, PT, R27, 0x9, !P3 ;  /* 0x000000091b00780c */ /* 0x000fe20005f61670 */
[----:B------:R-:W-:Y:S01]  /*4700*/  FMUL R58, R58, R10 ;  /* 0x0000000a3a3a7220 */ /* 0x000fe20000400000 */
[----:B0-----:R-:W-:Y:S01]  /*4710*/  F2FP.SATFINITE.E4M3.F32.PACK_AB_MERGE_C R13, RZ, R72, RZ ;  /* 0x00000048ff0d723e */ /* 0x001fe200048070ff */
[-C--:B------:R-:W-:Y:S01]  /*4720*/  FMUL R56, R56, R10.reuse ;  /* 0x0000000a38387220 */ /* 0x080fe20000400000 */
[----:B------:R-:W-:Y:S01]  /*4730*/  F2FP.SATFINITE.E4M3.F32.PACK_AB_MERGE_C R65, RZ, R65, RZ ;  /* 0x00000041ff41723e */ /* 0x000fe200048070ff */
[----:B------:R-:W-:Y:S01]  /*4740*/  FMUL R57, R57, R10 ;  /* 0x0000000a39397220 */ /* 0x000fe20000400000 */
[----:B-1----:R-:W-:Y:S01]  /*4750*/  F2FP.SATFINITE.E4M3.F32.PACK_AB_MERGE_C R25, RZ, R68, RZ ;  /* 0x00000044ff19723e */ /* 0x002fe200048070ff */
[----:B------:R0:W-:Y:S01]  /*4760*/  @!P2 STG.E.U8 desc[UR18][R8.64+0x9], R13 ;  /* 0x0000090d0800a986 */ /* 0x0001e2000c101112 */
[C---:B------:R-:W-:Y:S01]  /*4770*/  ISETP.GE.AND P2, PT, R28.reuse, 0x1a, PT ;  /* 0x0000001a1c00780c */ /* 0x040fe20003f46270 */
        /* <DEDUP_REMOVED lines=11> */
[C---:B------:R-:W-:Y:S01]  /*4830*/  ISETP.LT.OR P3, PT, R27.reuse, 0x1, !P5 ;  /* 0x000000011b00780c */ /* 0x040fe20006f61670 */
        /* <DEDUP_REMOVED lines=17> */
[C---:B------:R-:W-:Y:S01]  /*4950*/  ISETP.LT.OR P6, PT, R27.reuse, 0x1, !P3 ;  /* 0x000000011b00780c */ /* 0x040fe20005fc1670 */
[----:B------:R-:W-:Y:S01]  /*4960*/  FMUL R14, R14, R10 ;  /* 0x0000000a0e0e7220 */ /* 0x000fe20000400000 */
[C---:B------:R-:W-:Y:S01]  /*4970*/  ISETP.LT.OR P3, PT, R27.reuse, 0x9, !P3 ;  /* 0x000000091b00780c */ /* 0x040fe20005f61670 */
[----:B------:R-:W-:Y:S01]  /*4980*/  @!P5 STG.E.U8 desc[UR18][R8.64+0x18], R63 ;  /* 0x0000183f0800d986 */ /* 0x000fe2000c101112 */
[----:B------:R-:W-:-:S02]  /*4990*/  ISETP.LT.OR P5, PT, R27, 0x1, !P1 ;  /* 0x000000011b00780c */ /* 0x000fc40004fa1670 */
[----:B0-----:R-:W-:Y:S02]  /*49a0*/  F2FP.SATFINITE.E4M3.F32.PACK_AB_MERGE_C R13, RZ, R62, RZ ;  /* 0x0000003eff0d723e */ /* 0x001fe400048070ff */
[----:B------:R-:W-:Y:S02]  /*49b0*/  ISETP.LT.OR P1, PT, R27, 0x9, !P1 ;  /* 0x000000091b00780c */ /* 0x000fe40004f21670 */
[----:B------:R-:W-:Y:S01]  /*49c0*/  F2FP.SATFINITE.E4M3.F32.PACK_AB_MERGE_C R21, RZ, R21, RZ ;  /* 0x00000015ff15723e */ /* 0x000fe200048070ff */
[----:B------:R0:W-:Y:S01]  /*49d0*/  @!P2 STG.E.U8 desc[UR18][R8.64+0x19], R13 ;  /* 0x0000190d0800a986 */ /* 0x0001e2000c101112 */
[----:B-1----:R-:W-:Y:S02]  /*49e0*/  F2FP.SATFINITE.E4M3.F32.PACK_AB_MERGE_C R25, RZ, R60, RZ ;  /* 0x0000003cff19723e */ /* 0x002fe400048070ff */
[----:B------:R-:W-:Y:S01]  /*49f0*/  ISETP.GE.AND P2, PT, R28, 0x2a, PT ;  /* 0x0000002a1c00780c */ /* 0x000fe20003f46270 */
[----:B------:R-:W-:Y:S01]  /*4a00*/  @!P6 STG.E.U8 desc[UR18][R6.64+0x20], R61 ;  /* 0x0000203d0600e986 */ /* 0x000fe2000c101112 */
[----:B------:R-:W-:-:S02]  /*4a10*/  F2FP.SATFINITE.E4M3.F32.PACK_AB_MERGE_C R19, RZ, R19, RZ ;  /* 0x00000013ff13723e */ /* 0x000fc400048070ff */
[----:B------:R-:W-:Y:S01]  /*4a20*/  F2FP.SATFINITE.E4M3.F32.PACK_AB_MERGE_C R17, RZ, R17, RZ ;  /* 0x00000011ff11723e */ /* 0x000fe200048070ff */
[----:B------:R1:W-:Y:S01]  /*4a30*/  @!P5 STG.E.U8 desc[UR18][R6.64+0x21], R25 ;  /* 0x000021190600d986 */ /* 0x0003e2000c101112 */
[----:B------:R-:W-:Y:S02]  /*4a40*/  ISETP.GE.AND P5, PT, R28, 0x29, PT ;  /* 0x000000291c00780c */ /* 0x000fe40003fa6270 */
[----:B------:R-:W-:Y:S01]  /*4a50*/  F2FP.SATFINITE.E4M3.F32.PACK_AB_MERGE_C R15, RZ, R15, RZ ;  /* 0x0000000fff0f723e */ /* 0x000fe200048070ff */
[----:B------:R-:W-:Y:S01]  /*4a60*/  @!P3 STG.E.U8 desc[UR18][R8.64+0x20], R59 ;  /* 0x0000203b0800b986 */ /* 0x000fe2000c101112 */
[C---:B------:R-:W-:Y:S02]  /*4a70*/  ISETP.LT.OR P3, PT, R27.reuse, 0x1, !P2 ;  /* 0x000000011b00780c */ /* 0x040fe40005761670 */
[C---:B------:R-:W-:Y:S02]  /*4a80*/  ISETP.LT.OR P6, PT, R27.reuse, 0x1, !P5 ;  /* 0x000000011b00780c */ /* 0x040fe40006fc1670 */
[----:B------:R-:W-:-:S02]  /*4a90*/  ISETP.LT.OR P5, PT, R27, 0x9, !P5 ;  /* 0x000000091b00780c */ /* 0x000fc40006fa1670 */
[----:B0-----:R-:W-:Y:S02]  /*4aa0*/  F2FP.SATFINITE.E4M3.F32.PACK_AB_MERGE_C R13, RZ, R58, RZ ;  /* 0x0000003aff0d723e */ /* 0x001fe400048070ff */
[----:B-1----:R-:W-:Y:S02]  /*4ab0*/  F2FP.SATFINITE.E4M3.F32.PACK_AB_MERGE_C R25, RZ, R56, RZ ;  /* 0x00000038ff19723e */ /* 0x002fe400048070ff */
[----:B------:R-:W-:Y:S01]  /*4ac0*/  ISETP.LT.OR P2, PT, R27, 0x9, !P2 ;  /* 0x000000091b00780c */ /* 0x000fe20005741670 */
[----:B------:R0:W-:Y:S01]  /*4ad0*/  @!P1 STG.E.U8 desc[UR18][R8.64+0x21], R13 ;  /* 0x0000210d08009986 */ /* 0x0001e2000c101112 */
[----:B------:R-:W-:-:S03]  /*4ae0*/  ISETP.GE.AND P1, PT, R28, 0x31, PT ;  /* 0x000000311c00780c */ /* 0x000fc60003f26270 */
[----:B------:R1:W-:Y:S01]  /*4af0*/  @!P3 STG.E.U8 desc[UR18][R6.64+0x29], R25 ;  /* 0x000029190600b986 */ /* 0x0003e2000c101112 */
[----:B------:R-:W-:-:S03]  /*4b00*/  ISETP.GE.AND P3, PT, R28, 0x32, PT ;  /* 0x000000321c00780c */ /* 0x000fc60003f66270 */
[----:B------:R-:W-:Y:S01]  /*4b10*/  @!P6 STG.E.U8 desc[UR18][R6.64+0x28], R57 ;  /* 0x000028390600e986 */ /* 0x000fe2000c101112 */
[C---:B------:R-:W-:Y:S02]  /*4b20*/  ISETP.LT.OR P6, PT, R27.reuse, 0x1, !P1 ;  /* 0x000000011b00780c */ /* 0x040fe40004fc1670 */
[C---:B------:R-:W-:Y:S01]  /*4b30*/  ISETP.LT.OR P1, PT, R27.reuse, 0x9, !P1 ;  /* 0x000000091b00780c */ /* 0x040fe20004f21670 */
[----:B------:R-:W-:Y:S01]  /*4b40*/  @!P5 STG.E.U8 desc[UR18][R8.64+0x28], R23 ;  /* 0x000028170800d986 */ /* 0x000fe2000c101112 */
[C---:B------:R-:W-:Y:S02]  /*4b50*/  ISETP.LT.OR P5, PT, R27.reuse, 0x1, !P3 ;  /* 0x000000011b00780c */ /* 0x040fe40005fa1670 */
        /* <DEDUP_REMOVED lines=10> */
[----:B------:R2:W-:Y:S01]  /*4c00*/  @!P1 STG.E.U8 desc[UR18][R8.64+0x30], R19 ;  /* 0x0000301308009986 */ /* 0x0005e2000c101112 */
[C---:B------:R-:W-:Y:S02]  /*4c10*/  ISETP.LT.OR P1, PT, R27.reuse, 0x1, !P2 ;  /* 0x000000011b00780c */ /* 0x040fe40005721670 */
[----:B------:R-:W-:Y:S02]  /*4c20*/  ISETP.LT.OR P2, PT, R27, 0x9, !P2 ;  /* 0x000000091b00780c */ /* 0x000fe40005741670 */
[----:B0-----:R-:W-:Y:S02]  /*4c30*/  F2FP.SATFINITE.E4M3.F32.PACK_AB_MERGE_C R13, RZ, R18, RZ ;  /* 0x00000012ff0d723e */ /* 0x001fe400048070ff */
[----:B-1----:R-:W-:-:S03]  /*4c40*/  F2FP.SATFINITE.E4M3.F32.PACK_AB_MERGE_C R21, RZ, R14, RZ ;  /* 0x0000000eff15723e */ /* 0x002fc600048070ff */
[----:B------:R0:W-:Y:S01]  /*4c50*/  @!P3 STG.E.U8 desc[UR18][R8.64+0x31], R13 ;  /* 0x0000310d0800b986 */ /* 0x0001e2000c101112 */
[----:B--2---:R-:W-:-:S03]  /*4c60*/  F2FP.SATFINITE.E4M3.F32.PACK_AB_MERGE_C R19, RZ, R16, RZ ;  /* 0x00000010ff13723e */ /* 0x004fc600048070ff */
[----:B------:R0:W-:Y:S04]  /*4c70*/  @!P1 STG.E.U8 desc[UR18][R6.64+0x38], R17 ;  /* 0x0000381106009986 */ /* 0x0001e8000c101112 */
[----:B------:R0:W-:Y:S04]  /*4c80*/  @!P5 STG.E.U8 desc[UR18][R6.64+0x39], R19 ;  /* 0x000039130600d986 */ /* 0x0001e8000c101112 */
[----:B------:R0:W-:Y:S04]  /*4c90*/  @!P2 STG.E.U8 desc[UR18][R8.64+0x38], R15 ;  /* 0x0000380f0800a986 */ /* 0x0001e8000c101112 */
[----:B------:R0:W-:Y:S02]  /*4ca0*/  @!P6 STG.E.U8 desc[UR18][R8.64+0x39], R21 ;  /* 0x000039150800e986 */ /* 0x0001e4000c101112 */
.L_x_101:
[----:B------:R-:W-:Y:S05]  /*4cb0*/  BSYNC B0 ;  /* 0x0000000000007941 */ /* 0x000fea0003800000 */
.L_x_35:
[----:B------:R-:W-:Y:S01]  /*4cc0*/  ULDC UR6, c[0x0][0xc] ;  /* 0x0000030000067ab9 */ /* 0x000fe20000000800 */
[----:B------:R-:W-:Y:S01]  /*4cd0*/  ULDC UR7, c[0x0][0x10] ;  /* 0x0000040000077ab9 */ /* 0x000fe20000000800 */
[----:B0--3--:R-:W0:Y:S01]  /*4ce0*/  LDC R7, c[0x0][0x14] ;  /* 0x00000500ff077b82 */ /* 0x009e220000000800 */
[----:B------:R-:W-:Y:S01]  /*4cf0*/  UIMAD.WIDE.U32 UR6, UR6, UR7, URZ ;  /* 0x00000007060672a5 */ /* 0x000fe2000f8e003f */
[----:B-----5:R-:W-:Y:S01]  /*4d00*/  PRMT R6, RZ, 0x7610, R6 ;  /* 0x00007610ff067816 */ /* 0x020fe20000000006 */
[----:B------:R-:W-:Y:S02]  /*4d10*/  IMAD.MOV.U32 R70, RZ, RZ, -0x1 ;  /* 0xffffffffff467424 */ /* 0x000fe400078e00ff */
[----:B------:R-:W-:Y:S02]  /*4d20*/  IMAD.MOV.U32 R71, RZ, RZ, -0x1 ;  /* 0xffffffffff477424 */ /* 0x000fe400078e00ff */
[----:B0-----:R-:W-:-:S04]  /*4d30*/  IMAD.WIDE.U32 R4, R7, UR6, R4 ;  /* 0x0000000607047c25 */ /* 0x001fc8000f8e0004 */
[----:B------:R-:W-:Y:S01]  /*4d40*/  IMAD R7, R7, UR7, RZ ;  /* 0x0000000707077c24 */ /* 0x000fe2000f8e02ff */
[----:B------:R-:W-:Y:S02]  /*4d50*/  ULDC.64 UR6, c[0x0][0x650] ;  /* 0x0001940000067ab9 */ /* 0x000fe40000000a00 */
[----:B------:R-:W-:Y:S01]  /*4d60*/  ISETP.GE.U32.AND P1, PT, R4, UR6, PT ;  /* 0x0000000604007c0c */ /* 0x000fe2000bf26070 */
[----:B------:R-:W-:-:S05]  /*4d70*/  IMAD.IADD R5, R5, 0x1, R7 ;  /* 0x0000000105057824 */ /* 0x000fca00078e0207 */
[----:B------:R-:W-:-:S13]  /*4d80*/  ISETP.GE.U32.AND.EX P1, PT, R5, UR7, PT, P1 ;  /* 0x0000000705007c0c */ /* 0x000fda000bf26110 */
[----:B------:R-:W-:Y:S05]  /*4d90*/  @P1 BRA `(.L_x_102) ;  /* 0x0000000400601947 */ /* 0x000fea0003800000 */
[----:B------:R-:W0:Y:S01]  /*4da0*/  S2R R20, SR_CTAID.X ;  /* 0x0000000000147919 */ /* 0x000e220000002500 */
[----:B------:R-:W3:Y:S01]  /*4db0*/  LDC.64 R14, c[0x0][0x628] ;  /* 0x00018a00ff0e7b82 */ /* 0x000ee20000000a00 */
[----:B------:R-:W-:Y:S01]  /*4dc0*/  ULDC UR6, c[0x0][0x150] ;  /* 0x0000540000067ab9 */ /* 0x000fe20000000800 */
[----:B------:R-:W-:Y:S01]  /*4dd0*/  IMAD.MOV.U32 R12, RZ, RZ, R4 ;  /* 0x000000ffff0c7224 */ /* 0x000fe200078e0004 */
[----:B------:R-:W0:Y:S01]  /*4de0*/  S2R R22, SR_CTAID.Y ;  /* 0x0000000000167919 */ /* 0x000e220000002600 */
[----:B------:R-:W-:-:S04]  /*4df0*/  IMAD.MOV.U32 R13, RZ, RZ, R5 ;  /* 0x000000ffff0d7224 */ /* 0x000fc800078e0005 */
[----:B------:R-:W1:Y:S08]  /*4e00*/  LDC R23, c[0x0][0x144] ;  /* 0x00005100ff177b82 */ /* 0x000e700000000800 */
[----:B------:R-:W1:Y:S08]  /*4e10*/  LDC R16, c[0x0][0x630] ;  /* 0x00018c00ff107b82 */ /* 0x000e700000000800 */
[----:B------:R-:W1:Y:S01]  /*4e20*/  LDC.64 R18, c[0x0][0x620] ;  /* 0x00018800ff127b82 */ /* 0x000e620000000a00 */
[----:B---3--:R-:W-:-:S04]  /*4e30*/  ISETP.NE.U32.AND P1, PT, R14, RZ, PT ;  /* 0x000000ff0e00720c */ /* 0x008fc80003f25070 */
[----:B------:R-:W-:Y:S02]  /*4e40*/  ISETP.NE.AND.EX P1, PT, R15, RZ, PT, P1 ;  /* 0x000000ff0f00720c */ /* 0x000fe40003f25310 */
[----:B0-----:R-:W-:-:S05]  /*4e50*/  I2FP.F32.U32 R6, R20 ;  /* 0x0000001400067245 */ /* 0x001fca0000201000 */
[----:B------:R-:W-:-:S04]  /*4e60*/  FMUL R6, R6, UR6 ;  /* 0x0000000606067c20 */ /* 0x000fc80008400000 */
[----:B------:R0:W3:Y:S02]  /*4e70*/  F2I.U32.TRUNC.NTZ R21, R6 ;  /* 0x0000000600157305 */ /* 0x0000e4000020f000 */
[----:B------:R-:W-:Y:S05]  /*4e80*/  @!P1 BRA `(.L_x_103) ;  /* 0x0000000000289947 */ /* 0x000fea0003800000 */
[----:B------:R-:W5:Y:S02]  /*4e90*/  LDC R7, c[0x0][0x634] ;  /* 0x00018d00ff077b82 */ /* 0x000f640000000800 */
[----:B-----5:R-:W-:-:S05]  /*4ea0*/  IADD3 R13, P1, R4, R7, RZ ;  /* 0x00000007040d7210 */ /* 0x020fca0007f3e0ff */
[----:B------:R-:W-:-:S04]  /*4eb0*/  IMAD.X R17, RZ, RZ, R5, P1 ;  /* 0x000000ffff117224 */ /* 0x000fc800008e0605 */
[----:B0-----:R-:W-:-:S04]  /*4ec0*/  IMAD.WIDE.U32 R6, R17, R14, RZ ;  /* 0x0000000e11067225 */ /* 0x001fc800078e00ff */
[----:B------:R-:W-:-:S04]  /*4ed0*/  IMAD.WIDE.U32 R8, P1, R13, R15, R6 ;  /* 0x0000000f0d087225 */ /* 0x000fc80007820006 */
[----:B------:R-:W-:-:S04]  /*4ee0*/  IMAD.WIDE.U32 R6, R13, R14, RZ ;  /* 0x0000000e0d067225 */ /* 0x000fc800078e00ff */
[----:B------:R-:W-:Y:S01]  /*4ef0*/  IMAD.X R13, RZ, RZ, RZ, P1 ;  /* 0x000000ffff0d7224 */ /* 0x000fe200008e06ff */
[----:B------:R-:W-:Y:S01]  /*4f00*/  IADD3 RZ, P1, R7, R8, RZ ;  /* 0x0000000807ff7210 */ /* 0x000fe20007f3e0ff */
[----:B------:R-:W-:-:S04]  /*4f10*/  IMAD.MOV.U32 R12, RZ, RZ, R9 ;  /* 0x000000ffff0c7224 */ /* 0x000fc800078e0009 */
[----:B------:R-:W-:-:S08]  /*4f20*/  IMAD.WIDE.U32.X R12, R17, R15, R12, P1 ;  /* 0x0000000f110c7225 */ /* 0x000fd000008e040c */
.L_x_103:
[----:B------:R-:W5:Y:S01]  /*4f30*/  LDC.64 R28, c[0x0][0x640] ;  /* 0x00019000ff1c7b82 */ /* 0x000f620000000a00 */
[-C--:B-1----:R-:W-:Y:S01]  /*4f40*/  SHF.R.U64 R71, R12, R16.reuse, R13 ;  /* 0x000000100c477219 */ /* 0x082fe2000000120d */
[----:B---3--:R-:W-:Y:S01]  /*4f50*/  IMAD.MOV R21, RZ, RZ, -R21 ;  /* 0x000000ffff157224 */ /* 0x008fe200078e0a15 */
[----:B0-----:R-:W-:Y:S01]  /*4f60*/  SHF.R.U32.HI R6, RZ, R16, R13 ;  /* 0x00000010ff067219 */ /* 0x001fe2000001160d */
[----:B------:R-:W-:Y:S01]  /*4f70*/  ULDC UR6, c[0x0][0x154] ;  /* 0x0000550000067ab9 */ /* 0x000fe20000000800 */
[----:B------:R-:W-:Y:S01]  /*4f80*/  IADD3 R9, P1, RZ, -R71, RZ ;  /* 0x80000047ff097210 */ /* 0x000fe20007f3e0ff */
[----:B------:R-:W-:Y:S02]  /*4f90*/  IMAD R21, R23, R21, R20 ;  /* 0x0000001517157224 */ /* 0x000fe400078e0214 */
[----:B------:R-:W0:Y:S01]  /*4fa0*/  LDC R12, c[0x0][0x618] ;  /* 0x00018600ff0c7b82 */ /* 0x000e220000000800 */
[----:B------:R-:W-:Y:S02]  /*4fb0*/  IMAD.MOV.U32 R13, RZ, RZ, 0x1 ;  /* 0x00000001ff0d7424 */ /* 0x000fe400078e00ff */
[----:B------:R-:W-:-:S04]  /*4fc0*/  IMAD.X R7, RZ, RZ, ~R6, P1 ;  /* 0x000000ffff077224 */ /* 0x000fc800008e0e06 */
[-C--:B------:R-:W-:Y:S01]  /*4fd0*/  IMAD R8, R7, R18.reuse, RZ ;  /* 0x0000001207087224 */ /* 0x080fe200078e02ff */
[----:B--2-4-:R-:W1:Y:S01]  /*4fe0*/  LDC R24, c[0x0][0x608] ;  /* 0x00018200ff187b82 */ /* 0x014e620000000800 */
[----:B------:R-:W-:-:S04]  /*4ff0*/  IMAD.WIDE.U32 R6, R9, R18, R4 ;  /* 0x0000001209067225 */ /* 0x000fc800078e0004 */
[----:B------:R-:W-:Y:S01]  /*5000*/  IMAD R9, R9, R19, R8 ;  /* 0x0000001309097224 */ /* 0x000fe200078e0208 */
[----:B------:R-:W-:Y:S02]  /*5010*/  I2FP.F32.U32 R8, R22 ;  /* 0x0000001600087245 */ /* 0x000fe40000201000 */
[----:B------:R-:W2:Y:S01]  /*5020*/  LDC R26, c[0x0][0x658] ;  /* 0x00019600ff1a7b82 */ /* 0x000ea20000000800 */
[----:B------:R-:W-:Y:S01]  /*5030*/  IMAD.IADD R7, R7, 0x1, R9 ;  /* 0x0000000107077824 */ /* 0x000fe200078e0209 */
[----:B-----5:R-:W-:Y:S01]  /*5040*/  ISETP.NE.U32.AND P1, PT, R28, RZ, PT ;  /* 0x000000ff1c00720c */ /* 0x020fe20003f25070 */
[----:B------:R-:W-:Y:S01]  /*5050*/  FMUL R8, R8, UR6 ;  /* 0x0000000608087c20 */ /* 0x000fe20008400000 */
[----:B------:R-:W-:Y:S02]  /*5060*/  IMAD.MOV.U32 R9, RZ, RZ, -0x1 ;  /* 0xffffffffff097424 */ /* 0x000fe400078e00ff */
[----:B------:R-:W-:Y:S01]  /*5070*/  ISETP.NE.AND.EX P1, PT, R29, RZ, PT, P1 ;  /* 0x000000ff1d00720c */ /* 0x000fe20003f25310 */
[----:B------:R3:W4:Y:S01]  /*5080*/  F2I.U32.TRUNC.NTZ R17, R8 ;  /* 0x0000000800117305 */ /* 0x000722000020f000 */
[----:B------:R-:W3:Y:S01]  /*5090*/  LDC R19, c[0x0][0x148] ;  /* 0x00005200ff137b82 */ /* 0x000ee20000000800 */
[----:B0-----:R-:W-:-:S02]  /*50a0*/  SHF.R.U64 R16, R6, R12, R7 ;  /* 0x0000000c06107219 */ /* 0x001fc40000001207 */
[----:B------:R-:W-:-:S05]  /*50b0*/  SHF.R.U32.HI R7, RZ, R12, R7 ;  /* 0x0000000cff077219 */ /* 0x000fca0000011607 */
[----:B------:R-:W0:Y:S01]  /*50c0*/  LDC R20, c[0x0][0x600] ;  /* 0x00018000ff147b82 */ /* 0x000e220000000800 */
[-CC-:B-1----:R-:W-:Y:S02]  /*50d0*/  SHF.R.U64 R14, R16, R24.reuse, R7.reuse ;  /* 0x00000018100e7219 */ /* 0x182fe40000001207 */
[----:B------:R-:W-:-:S05]  /*50e0*/  SHF.R.U32.HI R7, RZ, R24, R7 ;  /* 0x00000018ff077219 */ /* 0x000fca0000011607 */
[----:B------:R-:W1:Y:S01]  /*50f0*/  LDC R25, c[0x0][0x648] ;  /* 0x00019200ff197b82 */ /* 0x000e620000000800 */
[-CC-:B--2---:R-:W-:Y:S02]  /*5100*/  SHF.R.U64 R18, R14, R26.reuse, R7.reuse ;  /* 0x0000001a0e127219 */ /* 0x184fe40000001207 */
[-C--:B------:R-:W-:Y:S02]  /*5110*/  SHF.L.U32 R9, R9, R26.reuse, RZ ;  /* 0x0000001a09097219 */ /* 0x080fe400000006ff */
[-C--:B------:R-:W-:Y:S01]  /*5120*/  SHF.R.U32.HI R7, RZ, R26.reuse, R7 ;  /* 0x0000001aff077219 */ /* 0x080fe20000011607 */
[----:B------:R-:W-:Y:S01]  /*5130*/  IMAD.MOV.U32 R6, RZ, RZ, R18 ;  /* 0x000000ffff067224 */ /* 0x000fe200078e0012 */
[----:B------:R-:W-:Y:S01]  /*5140*/  SHF.L.U32 R26, R13, R26, RZ ;  /* 0x0000001a0d1a7219 */ /* 0x000fe200000006ff */
[----:B------:R-:W2:Y:S01]  /*5150*/  LDC R27, c[0x0][0x638] ;  /* 0x00018e00ff1b7b82 */ /* 0x000ea20000000800 */
[----:B------:R-:W-:-:S07]  /*5160*/  LOP3.LUT R23, RZ, R9, RZ, 0x33, !PT ;  /* 0x00000009ff177212 */ /* 0x000fce00078e33ff */
[----:B------:R-:W0:Y:S01]  /*5170*/  LDC R30, c[0x0][0x610] ;  /* 0x00018400ff1e7b82 */ /* 0x000e220000000800 */
[----:B----4-:R-:W-:Y:S05]  /*5180*/  @!P1 BRA `(.L_x_104) ;  /* 0x0000000000289947 */ /* 0x010fea0003800000 */
[----:B------:R-:W4:Y:S02]  /*5190*/  LDC R13, c[0x0][0x64c] ;  /* 0x00019300ff0d7b82 */ /* 0x000f240000000800 */
[----:B----4-:R-:W-:-:S05]  /*51a0*/  IADD3 R13, P1, R18, R13, RZ ;  /* 0x0000000d120d7210 */ /* 0x010fca0007f3e0ff */
[----:B------:R-:W-:-:S04]  /*51b0*/  IMAD.X R15, RZ, RZ, R7, P1 ;  /* 0x000000ffff0f7224 */ /* 0x000fc800008e0607 */
[----:B------:R-:W-:-:S04]  /*51c0*/  IMAD.WIDE.U32 R6, R15, R28, RZ ;  /* 0x0000001c0f067225 */ /* 0x000fc800078e00ff */
[----:B---3--:R-:W-:-:S04]  /*51d0*/  IMAD.WIDE.U32 R8, P1, R13, R29, R6 ;  /* 0x0000001d0d087225 */ /* 0x008fc80007820006 */
[----:B------:R-:W-:-:S04]  /*51e0*/  IMAD.WIDE.U32 R6, R13, R28, RZ ;  /* 0x0000001c0d067225 */ /* 0x000fc800078e00ff */
[----:B------:R-:W-:Y:S01]  /*51f0*/  IMAD.X R13, RZ, RZ, RZ, P1 ;  /* 0x000000ffff0d7224 */ /* 0x000fe200008e06ff */
[----:B------:R-:W-:Y:S01]  /*5200*/  IADD3 RZ, P1, R7, R8, RZ ;  /* 0x0000000807ff7210 */ /* 0x000fe20007f3e0ff */
[----:B------:R-:W-:-:S04]  /*5210*/  IMAD.MOV.U32 R12, RZ, RZ, R9 ;  /* 0x000000ffff0c7224 */ /* 0x000fc800078e0009 */
[----:B------:R-:W-:-:S08]  /*5220*/  IMAD.WIDE.U32.X R6, R15, R29, R12, P1 ;  /* 0x0000001d0f067225 */ /* 0x000fd000008e040c */
.L_x_104:
[----:B-1----:R-:W-:Y:S01]  /*5230*/  SHF.R.U64 R6, R6, R25, R7 ;  /* 0x0000001906067219 */ /* 0x002fe20000001207 */
[----:B0-----:R-:W-:Y:S01]  /*5240*/  VIADD R13, R20, 0xffffffff ;  /* 0xffffffff140d7836 */ /* 0x001fe20000000000 */
[----:B------:R-:W-:Y:S01]  /*5250*/  LOP3.LUT R9, R14, R23, RZ, 0xc0, !PT ;  /* 0x000000170e097212 */ /* 0x000fe200078ec0ff */
[----:B------:R-:W-:Y:S02]  /*5260*/  IMAD.MOV R17, RZ, RZ, -R17 ;  /* 0x000000ffff117224 */ /* 0x000fe400078e0a11 */
[----:B------:R-:W-:Y:S02]  /*5270*/  IMAD.MOV R7, RZ, RZ, -R6 ;  /* 0x000000ffff077224 */ /* 0x000fe400078e0a06 */
[----:B------:R-:W-:Y:S01]  /*5280*/  IMAD R26, R26, R6, R9 ;  /* 0x000000061a1a7224 */ /* 0x000fe200078e0209 */
[----:B------:R-:W-:Y:S01]  /*5290*/  LOP3.LUT R9, R16, R13, RZ, 0xc0, !PT ;  /* 0x0000000d10097212 */ /* 0x000fe200078ec0ff */
[----:B---3--:R-:W-:Y:S02]  /*52a0*/  @P4 IMAD R21, R19, R17, R22 ;  /* 0x0000001113154224 */ /* 0x008fe400078e0216 */
[----:B--2---:R-:W-:-:S02]  /*52b0*/  IMAD R6, R7, R27, R18 ;  /* 0x0000001b07067224 */ /* 0x004fc400078e0212 */
[----:B------:R-:W-:Y:S02]  /*52c0*/  IMAD R26, R26, R30, R21 ;  /* 0x0000001e1a1a7224 */ /* 0x000fe400078e0215 */
[----:B------:R-:W-:Y:S02]  /*52d0*/  IMAD R7, R6, R20, R9 ;  /* 0x0000001406077224 */ /* 0x000fe400078e0209 */
[----:B------:R-:W-:-:S03]  /*52e0*/  IMAD.MOV.U32 R8, RZ, RZ, 0x1 ;  /* 0x00000001ff087424 */ /* 0x000fc600078e00ff */
[----:B------:R-:W-:Y:S02]  /*52f0*/  SEL R70, R7, R26, !P4 ;  /* 0x0000001a07467207 */ /* 0x000fe40006000000 */
[----:B------:R-:W-:Y:S02]  /*5300*/  PRMT R6, R8, 0x7610, R6 ;  /* 0x0000761008067816 */ /* 0x000fe40000000006 */
[----:B------:R-:W-:-:S07]  /*5310*/  SEL R26, R26, R7, !P4 ;  /* 0x000000071a1a7207 */ /* 0x000fce0006000000 */
.L_x_102:
[----:B------:R-:W-:Y:S01]  /*5320*/  UIADD3 UR5, UR9, UR5, URZ ;  /* 0x0000000509057290 */ /* 0x000fe2000fffe03f */
[----:B------:R-:W-:Y:S01]  /*5330*/  LOP3.LUT P1, RZ, R6, 0xff, RZ, 0xc0, !PT ;  /* 0x000000ff06ff7812 */ /* 0x000fe2000782c0ff */
[----:B------:R-:W-:Y:S02]  /*5340*/  IMAD.MOV.U32 R13, RZ, RZ, R26 ;  /* 0x000000ffff0d7224 */ /* 0x000fe400078e001a */
[----:B------:R-:W-:Y:S02]  /*5350*/  USHF.R.U32.HI UR6, URZ, 0x2, UR5 ;  /* 0x000000023f067899 */ /* 0x000fe40008011605 */
[----:B------:R-:W-:Y:S02]  /*5360*/  UISETP.GT.U32.AND UP1, UPT, UR5, 0x3, UPT ;  /* 0x000000030500788c */ /* 0x000fe4000bf24070 */
[----:B------:R-:W-:Y:S02]  /*5370*/  ULOP3.LUT UR6, UR6, 0x1, URZ, 0xc0, !UPT ;  /* 0x0000000106067892 */ /* 0x000fe4000f8ec03f */
[----:B------:R-:W-:-:S02]  /*5380*/  UISETP.LT.U32.AND UP1, UPT, UR9, 0x4, UP1 ;  /* 0x000000040900788c */ /* 0x000fc40008f21070 */
[----:B------:R-:W-:Y:S02]  /*5390*/  UISETP.NE.U32.AND UP0, UPT, UR6, 0x1, UPT ;  /* 0x000000010600788c */ /* 0x000fe4000bf05070 */
[----:B------:R-:W-:Y:S02]  /*53a0*/  USEL UR7, URZ, 0x1, !UP1 ;  /* 0x000000013f077887 */ /* 0x000fe4000c800000 */
[----:B------:R-:W-:Y:S02]  /*53b0*/  UISETP.GT.U32.AND UP0, UPT, UR9, 0x3, !UP0 ;  /* 0x000000030900788c */ /* 0x000fe4000c704070 */
[----:B------:R-:W-:Y:S02]  /*53c0*/  ULOP3.LUT UR5, UR5, 0x3, URZ, 0xc0, !UPT ;  /* 0x0000000305057892 */ /* 0x000fe4000f8ec03f */
[----:B------:R-:W-:-:S04]  /*53d0*/  USEL UR6, URZ, 0x1, !UP0 ;  /* 0x000000013f067887 */ /* 0x000fc8000c000000 */
[----:B------:R-:W-:Y:S01]  /*53e0*/  ULOP3.LUT UR4, UR6, UR4, UR7, 0x96, !UPT ;  /* 0x0000000406047292 */ /* 0x000fe2000f8e9607 */
[----:B------:R-:W-:Y:S11]  /*53f0*/  @P1 BRA `(.L_x_105) ;  /* 0xffffffbc00501947 */ /* 0x000ff6000383ffff */
[----:B------:R-:W-:Y:S05]  /*5400*/  EXIT ;  /* 0x000000000000794d */ /* 0x000fea0003800000 */
.L_x_7:
[----:B0-----:R-:W-:Y:S01]  /*5410*/  ULDC.64 UR4, c[0x0][0x650] ;  /* 0x0001940000047ab9 */ /* 0x001fe20000000a00 */
        /* <DEDUP_REMOVED lines=25> */
.L_x_107:
[----:B------:R-:W0:Y:S01]  /*55b0*/  LDC.64 R28, c[0x0][0x640] ;  /* 0x00019000ff1c7b82 */ /* 0x000e220000000a00 */
[-CC-:B------:R-:W-:Y:S01]  /*55c0*/  SHF.R.U64 R21, R14, R16.reuse, R15.reuse ;  /* 0x000000100e157219 */ /* 0x180fe2000000120f */
[----:B------:R-:W-:Y:S01]  /*55d0*/  IMAD.MOV.U32 R31, RZ, RZ, 0x1 ;  /* 0x00000001ff1f7424 */ /* 0x000fe200078e00ff */
[----:B------:R-:W-:Y:S02]  /*55e0*/  SHF.R.U32.HI R3, RZ, R16, R15 ;  /* 0x00000010ff037219 */ /* 0x000fe4000001160f */
[----:B------:R-:W-:-:S03]  /*55f0*/  IADD3 R13, P0, RZ, -R21, RZ ;  /* 0x80000015ff0d7210 */ /* 0x000fc60007f1e0ff */
[----:B------:R-:W1:Y:S02]  /*5600*/  LDC R14, c[0x0][0x618] ;  /* 0x00018600ff0e7b82 */ /* 0x000e640000000800 */
[----:B------:R-:W-:Y:S02]  /*5610*/  IMAD.X R3, RZ, RZ, ~R3, P0 ;  /* 0x000000ffff037224 */ /* 0x000fe400000e0e03 */
[----:B------:R-:W-:-:S04]  /*5620*/  IMAD.WIDE.U32 R10, R13, R22, R4 ;  /* 0x000000160d0a7225 */ /* 0x000fc800078e0004 */
[----:B------:R-:W2:Y:S01]  /*5630*/  LDC R24, c[0x0][0x608] ;  /* 0x00018200ff187b82 */ /* 0x000ea20000000800 */
[----:B------:R-:W-:-:S04]  /*5640*/  IMAD R12, R3, R22, RZ ;  /* 0x00000016030c7224 */ /* 0x000fc800078e02ff */
[----:B------:R-:W-:-:S03]  /*5650*/  IMAD R3, R13, R23, R12 ;  /* 0x000000170d037224 */ /* 0x000fc600078e020c */
[----:B------:R-:W3:Y:S01]  /*5660*/  LDC R26, c[0x0][0x658] ;  /* 0x00019600ff1a7b82 */ /* 0x000ee20000000800 */
[----:B------:R-:W-:Y:S01]  /*5670*/  IMAD.IADD R3, R11, 0x1, R3 ;  /* 0x000000010b037824 */ /* 0x000fe200078e0203 */
[----:B0-----:R-:W-:Y:S01]  /*5680*/  ISETP.NE.U32.AND P0, PT, R28, RZ, PT ;  /* 0x000000ff1c00720c */ /* 0x001fe20003f05070 */
[----:B------:R-:W-:-:S03]  /*5690*/  IMAD.MOV.U32 R11, RZ, RZ, -0x1 ;  /* 0xffffffffff0b7424 */ /* 0x000fc600078e00ff */
[----:B------:R-:W-:Y:S02]  /*56a0*/  ISETP.NE.AND.EX P0, PT, R29, RZ, PT, P0 ;  /* 0x000000ff1d00720c */ /* 0x000fe40003f05300 */
[----:B------:R-:W0:Y:S01]  /*56b0*/  LDC R23, c[0x0][0x600] ;  /* 0x00018000ff177b82 */ /* 0x000e220000000800 */
[-CC-:B-1----:R-:W-:Y:S02]  /*56c0*/  SHF.R.U64 R16, R10, R14.reuse, R3.reuse ;  /* 0x0000000e0a107219 */ /* 0x182fe40000001203 */
[----:B------:R-:W-:-:S05]  /*56d0*/  SHF.R.U32.HI R3, RZ, R14, R3 ;  /* 0x0000000eff037219 */ /* 0x000fca0000011603 */
[----:B------:R-:W1:Y:S01]  /*56e0*/  LDC R25, c[0x0][0x648] ;  /* 0x00019200ff197b82 */ /* 0x000e620000000800 */
[-CC-:B--2---:R-:W-:Y:S02]  /*56f0*/  SHF.R.U64 R18, R16, R24.reuse, R3.reuse ;  /* 0x0000001810127219 */ /* 0x184fe40000001203 */
[----:B------:R-:W-:-:S05]  /*5700*/  SHF.R.U32.HI R3, RZ, R24, R3 ;  /* 0x00000018ff037219 */ /* 0x000fca0000011603 */
[----:B------:R-:W2:Y:S01]  /*5710*/  LDC R27, c[0x0][0x638] ;  /* 0x00018e00ff1b7b82 */ /* 0x000ea20000000800 */
[-C--:B---3--:R-:W-:Y:S02]  /*5720*/  SHF.L.U32 R10, R11, R26.reuse, RZ ;  /* 0x0000001a0b0a7219 */ /* 0x088fe400000006ff */
[--C-:B------:R-:W-:Y:S02]  /*5730*/  SHF.R.U64 R22, R18, R26, R3.reuse ;  /* 0x0000001a12167219 */ /* 0x100fe40000001203 */
[----:B------:R-:W-:Y:S02]  /*5740*/  LOP3.LUT R33, RZ, R10, RZ, 0x33, !PT ;  /* 0x0000000aff217212 */ /* 0x000fe400078e33ff */
[----:B------:R-:W-:Y:S01]  /*5750*/  SHF.R.U32.HI R11, RZ, R26, R3 ;  /* 0x0000001aff0b7219 */ /* 0x000fe20000011603 */
[----:B------:R-:W3:Y:S01]  /*5760*/  LDC R30, c[0x0][0x610] ;  /* 0x00018400ff1e7b82 */ /* 0x000ee20000000800 */
[----:B------:R-:W-:Y:S01]  /*5770*/  IMAD.MOV.U32 R10, RZ, RZ, R22 ;  /* 0x000000ffff0a7224 */ /* 0x000fe200078e0016 */
[----:B------:R-:W-:Y:S06]  /*5780*/  @!P0 BRA `(.L_x_108) ;  /* 0x0000000000288947 */ /* 0x000fec0003800000 */
        /* <DEDUP_REMOVED lines=10> */
.L_x_108:
[----:B-1----:R-:W-:Y:S01]  /*5830*/  SHF.R.U64 R10, R10, R25, R11 ;  /* 0x000000190a0a7219 */ /* 0x002fe2000000120b */
[----:B0-----:R-:W-:Y:S01]  /*5840*/  VIADD R11, R23, 0xffffffff ;  /* 0xffffffff170b7836 */ /* 0x001fe20000000000 */
[----:B------:R-:W-:Y:S01]  /*5850*/  SHF.L.U32 R31, R31, R26, RZ ;  /* 0x0000001a1f1f7219 */ /* 0x000fe200000006ff */
[----:B------:R-:W-:Y:S01]  /*5860*/  @P4 IMAD R7, R17, R20, R8 ;  /* 0x0000001411074224 */ /* 0x000fe200078e0208 */
[----:B------:R-:W-:Y:S01]  /*5870*/  LOP3.LUT R3, R18, R33, RZ, 0xc0, !PT ;  /* 0x0000002112037212 */ /* 0x000fe200078ec0ff */
[----:B------:R-:W-:Y:S01]  /*5880*/  IMAD.MOV R9, RZ, RZ, -R10 ;  /* 0x000000ffff097224 */ /* 0x000fe200078e0a0a */
[----:B------:R-:W-:Y:S01]  /*5890*/  LOP3.LUT R18, R16, R11, RZ, 0xc0, !PT ;  /* 0x0000000b10127212 */ /* 0x000fe200078ec0ff */
[----:B------:R-:W-:Y:S02]  /*58a0*/  IMAD.MOV.U32 R16, RZ, RZ, R21 ;  /* 0x000000ffff107224 */ /* 0x000fe400078e0015 */
[----:B------:R-:W-:Y:S02]  /*58b0*/  IMAD R10, R31, R10, R3 ;  /* 0x0000000a1f0a7224 */ /* 0x000fe400078e0203 */
[----:B--2---:R-:W-:-:S02]  /*58c0*/  IMAD R3, R9, R27, R22 ;  /* 0x0000001b09037224 */ /* 0x004fc400078e0216 */
[----:B---3--:R-:W-:Y:S02]  /*58d0*/  IMAD R7, R10, R30, R7 ;  /* 0x0000001e0a077224 */ /* 0x008fe400078e0207 */
[----:B------:R-:W-:Y:S02]  /*58e0*/  IMAD R18, R3, R23, R18 ;  /* 0x0000001703127224 */ /* 0x000fe400078e0212 */
[----:B------:R-:W-:-:S03]  /*58f0*/  IMAD.MOV.U32 R10, RZ, RZ, 0x1 ;  /* 0x00000001ff0a7424 */ /* 0x000fc600078e00ff */
[----:B------:R-:W-:Y:S02]  /*5900*/  SEL R3, R18, R7, !P4 ;  /* 0x0000000712037207 */ /* 0x000fe40006000000 */
[----:B------:R-:W-:-:S07]  /*5910*/  SEL R18, R7, R18, !P4 ;  /* 0x0000001207127207 */ /* 0x000fce0006000000 */
.L_x_106:
[----:B------:R-:W-:-:S08]  /*5920*/  NOP ;  /* 0x0000000000007918 */ /* 0x000fd00000000000 */
[----:B------:R-:W0:-:S00]  /*5930*/  USETMAXREG.DEALLOC.CTAPOOL 0x28 ;  /* 0x00000028000079c8 */ /* 0x000e0000080e0500 */
[----:B0-----:R-:W-:-:S13]  /*5940*/  ISETP.NE.AND P0, PT, R6, RZ, PT ;  /* 0x000000ff0600720c */ /* 0x001fda0003f05270 */
[----:B------:R-:W-:Y:S05]  /*5950*/  @P0 EXIT ;  /* 0x000000000000094d */ /* 0x000fea0003800000 */
[----:B------:R-:W-:Y:S01]  /*5960*/  LOP3.LUT P0, RZ, R10, 0xff, RZ, 0xc0, !PT ;  /* 0x000000ff0aff7812 */ /* 0x000fe2000780c0ff */
[----:B------:R-:W-:Y:S02]  /*5970*/  IMAD.MOV.U32 R15, RZ, RZ, 0x1 ;  /* 0x00000001ff0f7424 */ /* 0x000fe400078e00ff */
[----:B------:R-:W-:-:S10]  /*5980*/  IMAD.MOV.U32 R14, RZ, RZ, RZ ;  /* 0x000000ffff0e7224 */ /* 0x000fd400078e00ff */
[----:B------:R-:W-:Y:S05]  /*5990*/  @!P0 BRA `(.L_x_109) ;  /* 0x0000000c00388947 */ /* 0x000fea0003800000 */
[----:B------:R-:W0:Y:S01]  /*59a0*/  LDC R6, c[0x0][0x28c] ;  /* 0x0000a300ff067b82 */ /* 0x000e220000000800 */
[----:B------:R-:W-:Y:S01]  /*59b0*/  ULDC UR5, c[0x0][0x658] ;  /* 0x0001960000057ab9 */ /* 0x000fe20000000800 */
[----:B------:R-:W-:Y:S01]  /*59c0*/  UMOV UR7, 0xffffffff ;  /* 0xffffffff00077882 */ /* 0x000fe20000000000 */
[----:B------:R-:W-:Y:S01]  /*59d0*/  ULDC UR6, c[0x0][0xc] ;  /* 0x0000030000067ab9 */ /* 0x000fe20000000800 */
[----:B------:R-:W-:Y:S01]  /*59e0*/  USHF.L.U32 UR8, UR7, UR5, URZ ;  /* 0x0000000507087299 */ /* 0x000fe2000800063f */
[----:B------:R-:W-:Y:S01]  /*59f0*/  BSSY B0, `(.L_x_109) ;  /* 0x00000c8000007945 */ /* 0x000fe20003800000 */
[----:B------:R-:W-:Y:S01]  /*5a00*/  UMOV UR9, 0x1 ;  /* 0x0000000100097882 */ /* 0x000fe20000000000 */
[----:B------:R-:W-:Y:S01]  /*5a10*/  ULDC UR7, c[0x0][0x10] ;  /* 0x0000040000077ab9 */ /* 0x000fe20000000800 */
[----:B------:R-:W1:Y:S01]  /*5a20*/  S2UR UR10, SR_CgaCtaId ;  /* 0x00000000000a79c3 */ /* 0x000e620000008800 */
[----:B------:R-:W-:Y:S01]  /*5a30*/  UIMAD.WIDE.U32 UR6, UR6, UR7, URZ ;  /* 0x00000007060672a5 */ /* 0x000fe2000f8e003f */
[----:B------:R-:W-:Y:S01]  /*5a40*/  IMAD.MOV.U32 R12, RZ, RZ, 0x1 ;  /* 0x00000001ff0c7424 */ /* 0x000fe200078e00ff */
[----:B------:R-:W-:Y:S01]  /*5a50*/  USHF.L.U32 UR18, UR9, UR5, URZ ;  /* 0x0000000509127299 */ /* 0x000fe2000800063f */
[----:B------:R-:W-:Y:S01]  /*5a60*/  LOP3.LUT R17, R2, 0x2, RZ, 0xfc, !PT ;  /* 0x0000000202117812 */ /* 0x000fe200078efcff */
[----:B------:R-:W-:Y:S01]  /*5a70*/  IMAD.MOV.U32 R15, RZ, RZ, 0x1 ;  /* 0x00000001ff0f7424 */ /* 0x000fe200078e00ff */
[----:B------:R-:W-:Y:S01]  /*5a80*/  ULDC UR5, c[0x0][0x14] ;  /* 0x0000050000057ab9 */ /* 0x000fe20000000800 */
[----:B------:R-:W-:Y:S01]  /*5a90*/  IMAD.MOV.U32 R14, RZ, RZ, RZ ;  /* 0x000000ffff0e7224 */ /* 0x000fe200078e00ff */
[----:B------:R-:W-:-:S02]  /*5aa0*/  UIMAD.WIDE.U32 UR22, UR6, UR5, URZ ;  /* 0x00000005061672a5 */ /* 0x000fc4000f8e003f */
[----:B------:R-:W-:Y:S01]  /*5ab0*/  UIMAD UR13, UR7, UR5, URZ ;  /* 0x00000005070d72a4 */ /* 0x000fe2000f8e023f */
[----:B------:R-:W-:Y:S01]  /*5ac0*/  ULDC UR4, c[0x0][0x600] ;  /* 0x0001800000047ab9 */ /* 0x000fe20000000800 */
[----:B------:R-:W-:Y:S02]  /*5ad0*/  ULOP3.LUT UR17, URZ, UR8, URZ, 0x33, !UPT ;  /* 0x000000083f117292 */ /* 0x000fe4000f8e333f */
[----:B------:R-:W-:Y:S01]  /*5ae0*/  UIADD3 UR4, UR4, -0x1, URZ ;  /* 0xffffffff04047890 */ /* 0x000fe2000fffe03f */
[----:B0-----:R-:W-:Y:S01]  /*5af0*/  VIADD R6, R6, 0x3f ;  /* 0x0000003f06067836 */ /* 0x001fe20000000000 */
[----:B------:R-:W-:Y:S01]  /*5b00*/  UIADD3 UR13, UR23, UR13, URZ ;  /* 0x0000000d170d7290 */ /* 0x000fe2000fffe03f */
[----:B------:R-:W-:-:S03]  /*5b10*/  ULDC.64 UR24, c[0x0][0x198] ;  /* 0x0000660000187ab9 */ /* 0x000fc60000000a00 */
[----:B------:R-:W-:Y:S01]  /*5b20*/  SHF.R.S32.HI R7, RZ, 0x1f, R6 ;  /* 0x0000001fff077819 */ /* 0x000fe20000011406 */
[----:B-1----:R-:W-:-:S03]  /*5b30*/  IMAD.U32 R11, RZ, RZ, UR10 ;  /* 0x0000000aff0b7e24 */ /* 0x002fc6000f8e00ff */
[----:B------:R-:W-:-:S04]  /*5b40*/  LEA.HI R7, R7, R6, RZ, 0x6 ;  /* 0x0000000607077211 */ /* 0x000fc800078f30ff */
[----:B------:R-:W-:-:S05]  /*5b50*/  SHF.R.S32.HI R13, RZ, 0x6, R7 ;  /* 0x00000006ff0d7819 */ /* 0x000fca0000011407 */
[----:B------:R-:W-:-:S07]  /*5b60*/  VIADD R10, R13, 0x1 ;  /* 0x000000010d0a7836 */ /* 0x000fce0000000000 */
.L_x_120:
[----:B------:R-:W-:-:S03]  /*5b70*/  UMOV UR5, 0xffffffff ;  /* 0xffffffff00057882 */ /* 0x000fc60000000000 */
[----:B------:R-:W-:Y:S05]  /*5b80*/  BRA.DIV UR5, `(.L_x_110) ;  /* 0x0000000e05ac7947 */ /* 0x000fea000b800000 */
[----:B------:R-:W-:-:S13]  /*5b90*/  ELECT P0, URZ, PT ;  /* 0x00000000003f782f */ /* 0x000fda0003800000 */
.L_x_131:
[----:B------:R-:W0:Y:S01]  /*5ba0*/  LDC R6, c[0x0][0x28c] ;  /* 0x0000a300ff067b82 */ /* 0x000e220000000800 */
[----:B------:R-:W-:Y:S01]  /*5bb0*/  BSSY B1, `(.L_x_111) ;  /* 0x000003a000017945 */ /* 0x000fe20003800000 */
[----:B0-----:R-:W-:-:S13]  /*5bc0*/  ISETP.LT.OR P0, PT, R6, 0x1, !P0 ;  /* 0x000000010600780c */ /* 0x001fda0004701670 */
[----:B------:R-:W-:Y:S05]  /*5bd0*/  @P0 BRA `(.L_x_112) ;  /* 0x0000000000dc0947 */ /* 0x000fea0003800000 */
[----:B------:R-:W-:Y:S02]  /*5be0*/  IMAD R18, R18, 0x2, R11 ;  /* 0x0000000212127824 */ /* 0x000fe400078e020b */
[----:B------:R-:W-:Y:S02]  /*5bf0*/  IMAD.SHL.U32 R19, R3, 0x40, RZ ;  /* 0x0000004003137824 */ /* 0x000fe400078e00ff */
[----:B------:R-:W-:Y:S02]  /*5c00*/  IMAD.MOV.U32 R22, RZ, RZ, RZ ;  /* 0x000000ffff167224 */ /* 0x000fe400078e00ff */
[----:B------:R-:W-:Y:S02]  /*5c10*/  IMAD.MOV.U32 R3, RZ, RZ, R10 ;  /* 0x000000ffff037224 */ /* 0x000fe400078e000a */
[----:B------:R-:W-:Y:S02]  /*5c20*/  IMAD.MOV.U32 R6, RZ, RZ, R15 ;  /* 0x000000ffff067224 */ /* 0x000fe400078e000f */
[----:B------:R-:W-:-:S02]  /*5c30*/  IMAD.MOV.U32 R8, RZ, RZ, R14 ;  /* 0x000000ffff087224 */ /* 0x000fc400078e000e */
[----:B------:R-:W-:-:S07]  /*5c40*/  IMAD.SHL.U32 R18, R18, 0x40, RZ ;  /* 0x0000004012127824 */ /* 0x000fce00078e00ff */
.L_x_115:
[----:B------:R-:W0:Y:S01]  /*5c50*/  S2UR UR5, SR_CgaCtaId ;  /* 0x00000000000579c3 */ /* 0x000e220000008800 */
[----:B------:R-:W-:Y:S02]  /*5c60*/  MOV R20, 0x400 ;  /* 0x0000040000147802 */ /* 0x000fe40000000f00 */
[----:B------:R-:W-:Y:S02]  /*5c70*/  SHF.L.U32 R7, R6, 0x1f, RZ ;  /* 0x0000001f06077819 */ /* 0x000fe400000006ff */
[----:B------:R-:W-:-:S13]  /*5c80*/  LOP3.LUT P1, RZ, R0, 0x7f, RZ, 0xc0, !PT ;  /* 0x0000007f00ff7812 */ /* 0x000fda000782c0ff */
[----:B------:R-:W1:Y:S01]  /*5c90*/  @!P1 LDC R9, c[0x0][0x500] ;  /* 0x00014000ff099b82 */ /* 0x000e620000000800 */
[----:B0-----:R-:W-:-:S05]  /*5ca0*/  IMAD.U32 R11, RZ, RZ, UR5 ;  /* 0x00000005ff0b7e24 */ /* 0x001fca000f8e00ff */
[----:B------:R-:W-:-:S05]  /*5cb0*/  LEA R21, R11, R20, 0x18 ;  /* 0x000000140b157211 */ /* 0x000fca00078ec0ff */
[----:B------:R-:W-:-:S04]  /*5cc0*/  IMAD R20, R8, 0x8, R21 ;  /* 0x0000000808147824 */ /* 0x000fc800078e0215 */
[----:B------:R-:W0:Y:S02]  /*5cd0*/  SYNCS.PHASECHK.TRANS64.TRYWAIT P0, [R20+URZ+0x20], R7 ;  /* 0x00002007140075a7 */ /* 0x000e24000800017f */
[----:B01----:R-:W-:Y:S05]  /*5ce0*/  @!P0 BRA `(.L_x_113) ;  /* 0x0000000c00748947 */ /* 0x003fea0003800000 */
.L_x_132:
[----:B0-----:R-:W-:Y:S01]  /*5cf0*/  PRMT R7, R17, 0x9910, RZ ;  /* 0x0000991011077816 */ /* 0x001fe200000000ff */
[----:B------:R0:W-:Y:S03]  /*5d00*/  @!P1 SYNCS.ARRIVE.TRANS64 RZ, [R20+URZ], R9 ;  /* 0x0000000914ff99a7 */ /* 0x0001e6000800003f */
[----:B------:R-:W-:-:S13]  /*5d10*/  ISETP.NE.AND P0, PT, R7, 0x2, PT ;  /* 0x000000020700780c */ /* 0x000fda0003f05270 */
[----:B0-----:R-:W-:Y:S05]  /*5d20*/  @P0 BRA `(.L_x_114) ;  /* 0x0000000000040947 */ /* 0x001fea0003800000 */
[----:B------:R-:W-:Y:S01]  /*5d30*/  BPT.TRAP 0x1 ;  /* 0x000000040000795c */ /* 0x000fe20000300000 */
.L_x_114:
[----:B------:R-:W-:Y:S01]  /*5d40*/  IMAD R7, R8, 0x2, R11 ;  /* 0x0000000208077824 */ /* 0x000fe200078e020b */
[----:B------:R-:W-:Y:S01]  /*5d50*/  R2UR UR9, R20 ;  /* 0x00000000140972ca */ /* 0x000fe200000e0000 */
[----:B------:R-:W-:Y:S01]  /*5d60*/  VIADD R3, R3, 0xffffffff ;  /* 0xffffffff03037836 */ /* 0x000fe20000000000 */
[----:B------:R-:W-:Y:S01]  /*5d70*/  UIADD3 UR6, UP0, UR24, 0xf0, URZ ;  /* 0x000000f018067890 */ /* 0x000fe2000ff1e03f */
[--C-:B------:R-:W-:Y:S01]  /*5d80*/  IMAD.U32 R7, R7, 0x1000, R21.reuse ;  /* 0x0000100007077824 */ /* 0x100fe200078e0015 */
[----:B------:R-:W-:Y:S01]  /*5d90*/  R2UR UR11, R18 ;  /* 0x00000000120b72ca */ /* 0x000fe200000e0000 */
[----:B------:R-:W-:Y:S01]  /*5da0*/  IMAD R21, R8, 0x1000, R21 ;  /* 0x0000100008157824 */ /* 0x000fe200078e0215 */
[----:B------:R-:W-:Y:S01]  /*5db0*/  R2UR UR10, R22 ;  /* 0x00000000160a72ca */ /* 0x000fe200000e0000 */
[----:B------:R-:W-:Y:S01]  /*5dc0*/  UIADD3 UR26, UP1, UR24, 0x1f0, URZ ;  /* 0x000001f0181a7890 */ /* 0x000fe2000ff3e03f */
[----:B------:R-:W-:Y:S01]  /*5dd0*/  R2UR UR5, R7 ;  /* 0x00000000070572ca */ /* 0x000fe200000e0000 */
[----:B------:R-:W-:Y:S01]  /*5de0*/  UIADD3.X UR7, URZ, UR25, URZ, UP0, !UPT ;  /* 0x000000193f077290 */ /* 0x000fe200087fe43f */
[----:B------:R-:W-:Y:S01]  /*5df0*/  R2UR UR8, R21 ;  /* 0x00000000150872ca */ /* 0x000fe200000e0000 */
[----:B------:R-:W-:Y:S01]  /*5e00*/  VIADD R8, R8, 0x1 ;  /* 0x0000000108087836 */ /* 0x000fe20000000000 */
[----:B------:R-:W-:Y:S01]  /*5e10*/  R2UR UR12, R16 ;  /* 0x00000000100c72ca */ /* 0x000fe200000e0000 */
[----:B------:R-:W-:Y:S01]  /*5e20*/  UIADD3.X UR27, URZ, UR25, URZ, UP1, !UPT ;  /* 0x000000193f1b7290 */ /* 0x000fe20008ffe43f */
[----:B------:R-:W-:Y:S01]  /*5e30*/  R2UR UR19, R19 ;  /* 0x00000000131372ca */ /* 0x000fe200000e0000 */
[----:B------:R-:W-:Y:S01]  /*5e40*/  UMOV UR20, 0x30000 ;  /* 0x0003000000147882 */ /* 0x000fe20000000000 */
[----:B------:R-:W-:Y:S01]  /*5e50*/  ISETP.GT.AND P1, PT, R3, 0x1, PT ;  /* 0x000000010300780c */ /* 0x000fe20003f24270 */
[----:B------:R-:W-:Y:S01]  /*5e60*/  UMOV UR14, 0x0 ;  /* 0x00000000000e7882 */ /* 0x000fe20000000000 */
[----:B------:R-:W-:Y:S01]  /*5e70*/  UMOV UR15, 0x10000000 ;  /* 0x10000000000f7882 */ /* 0x000fe20000000000 */
[----:B------:R-:W-:Y:S01]  /*5e80*/  ISETP.NE.AND P0, PT, R8, 0x4, PT ;  /* 0x000000040800780c */ /* 0x000fe20003f05270 */
[----:B------:R-:W-:Y:S01]  /*5e90*/  VIADD R22, R22, 0x40 ;  /* 0x0000004016167836 */ /* 0x000fe20000000000 */
[----:B------:R-:W-:-:S02]  /*5ea0*/  UIADD3 UR5, UR5, 0x100, URZ ;  /* 0x0000010005057890 */ /* 0x000fc4000fffe03f */
[----:B------:R-:W-:Y:S01]  /*5eb0*/  UIADD3 UR16, UR8, 0x8100, URZ ;  /* 0x0000810008107890 */ /* 0x000fe2000fffe03f */
[----:B------:R-:W-:Y:S02]  /*5ec0*/  SEL R7, RZ, 0x1, P0 ;  /* 0x00000001ff077807 */ /* 0x000fe40000000000 */
[----:B------:R-:W-:Y:S02]  /*5ed0*/  SEL R8, R8, RZ, P0 ;  /* 0x000000ff08087207 */ /* 0x000fe40000000000 */
[----:B------:R-:W-:Y:S01]  /*5ee0*/  UMOV UR8, UR5 ;  /* 0x0000000500087c82 */ /* 0x000fe20008000000 */
[----:B------:R-:W-:Y:S01]  /*5ef0*/  LOP3.LUT R6, R6, R7, RZ, 0x3c, !PT ;  /* 0x0000000706067212 */ /* 0x000fe200078e3cff */
[----:B------:R0:W-:Y:S02]  /*5f00*/  UTMALDG.3D.MULTICAST [UR8], [UR6], UR20, desc[UR14] ;  /* 0x00000e08060073b4 */ /* 0x0001e40008011814 */
[----:B0-----:R-:W-:Y:S01]  /*5f10*/  UMOV UR8, UR16 ;  /* 0x0000001000087c82 */ /* 0x001fe20008000000 */
[----:B------:R-:W-:-:S02]  /*5f20*/  UMOV UR11, UR19 ;  /* 0x00000013000b7c82 */ /* 0x000fc40008000000 */
[----:B------:R0:W-:Y:S02]  /*5f30*/  UTMALDG.3D [UR8], [UR26], desc[UR14] ;  /* 0x00000e081a0075b4 */ /* 0x0001e40008011000 */
[----:B0-----:R-:W-:Y:S05]  /*5f40*/  @P1 BRA `(.L_x_115) ;  /* 0xfffffffc00401947 */ /* 0x001fea000383ffff */
.L_x_112:
[----:B------:R-:W-:Y:S05]  /*5f50*/  BSYNC B1 ;  /* 0x0000000000017941 */ /* 0x000fea0003800000 */
.L_x_111:
[----:B------:R-:W-:Y:S01]  /*5f60*/  LOP3.LUT P1, RZ, R12, 0xff, RZ, 0xc0, !PT ;  /* 0x000000ff0cff7812 */ /* 0x000fe2000782c0ff */
[C---:B------:R-:W-:Y:S01]  /*5f70*/  IMAD.IADD R14, R13.reuse, 0x1, R14 ;  /* 0x000000010d0e7824 */ /* 0x040fe200078e020e */
[----:B------:R-:W-:Y:S01]  /*5f80*/  IADD3 R4, P2, R4, UR22, RZ ;  /* 0x0000001604047c10 */ /* 0x000fe2000ff5e0ff */
[----:B------:R-:W-:Y:S01]  /*5f90*/  ULDC.64 UR6, c[0x0][0x650] ;  /* 0x0001940000067ab9 */ /* 0x000fe20000000a00 */
[----:B------:R-:W-:Y:S01]  /*5fa0*/  BSSY B1, `(.L_x_116) ;  /* 0x000006a000017945 */ /* 0x000fe20003800000 */
[----:B------:R-:W-:Y:S01]  /*5fb0*/  IMAD.MOV.U32 R18, RZ, RZ, -0x1 ;  /* 0xffffffffff127424 */ /* 0x000fe200078e00ff */
[----:B------:R-:W-:Y:S01]  /*5fc0*/  ISETP.GT.U32.AND P0, PT, R14, 0x3, PT ;  /* 0x000000030e00780c */ /* 0x000fe20003f04070 */
[----:B------:R-:W-:Y:S01]  /*5fd0*/  IMAD.MOV.U32 R16, RZ, RZ, -0x1 ;  /* 0xffffffffff107424 */ /* 0x000fe200078e00ff */
[----:B------:R-:W-:Y:S02]  /*5fe0*/  SHF.R.U32.HI R3, RZ, 0x2, R14 ;  /* 0x00000002ff037819 */ /* 0x000fe4000001160e */
[----:B------:R-:W-:-:S02]  /*5ff0*/  ISETP.LT.U32.AND P0, PT, R13, 0x4, P0 ;  /* 0x000000040d00780c */ /* 0x000fc40000701070 */
[----:B------:R-:W-:Y:S01]  /*6000*/  IADD3.X R5, R5, UR13, RZ, P2, !PT ;  /* 0x0000000d05057c10 */ /* 0x000fe200097fe4ff */
[----:B------:R-:W0:Y:S01]  /*6010*/  @P1 S2R R11, SR_CgaCtaId ;  /* 0x00000000000b1919 */ /* 0x000e220000008800 */
[----:B------:R-:W-:Y:S02]  /*6020*/  @P1 MOV R6, 0x400 ;  /* 0x0000040000061802 */ /* 0x000fe40000000f00 */
[----:B------:R-:W-:Y:S02]  /*6030*/  ISETP.GE.U32.AND P2, PT, R4, UR6, PT ;  /* 0x0000000604007c0c */ /* 0x000fe4000bf46070 */
[----:B------:R-:W-:Y:S02]  /*6040*/  LOP3.LUT R3, R3, 0x1, RZ, 0xc0, !PT ;  /* 0x0000000103037812 */ /* 0x000fe400078ec0ff */
[----:B------:R-:W-:Y:S02]  /*6050*/  LOP3.LUT R14, R14, 0x3, RZ, 0xc0, !PT ;  /* 0x000000030e0e7812 */ /* 0x000fe400078ec0ff */
[----:B------:R-:W-:-:S02]  /*6060*/  PRMT R12, RZ, 0x7610, R12 ;  /* 0x00007610ff0c7816 */ /* 0x000fc4000000000c */
[----:B0-----:R-:W-:-:S04]  /*6070*/  @P1 LEA R6, R11, R6, 0x18 ;  /* 0x000000060b061211 */ /* 0x001fc800078ec0ff */
[----:B------:R0:W-:Y:S01]  /*6080*/  @P1 SYNCS.ARRIVE.TRANS64.A1T0 RZ, [R6+URZ+0x58], RZ ;  /* 0x000058ff06ff19a7 */ /* 0x0001e2000810003f */
[----:B------:R-:W-:-:S04]  /*6090*/  ISETP.NE.U32.AND P1, PT, R3, 0x1, PT ;  /* 0x000000010300780c */ /* 0x000fc80003f25070 */
[----:B------:R-:W-:Y:S02]  /*60a0*/  ISETP.GT.U32.AND P1, PT, R13, 0x3, !P1 ;  /* 0x000000030d00780c */ /* 0x000fe40004f24070 */
[----:B0-----:R-:W-:Y:S02]  /*60b0*/  SEL R6, RZ, 0x1, !P0 ;  /* 0x00000001ff067807 */ /* 0x001fe40004000000 */
[----:B------:R-:W-:Y:S02]  /*60c0*/  ISETP.GE.U32.AND.EX P0, PT, R5, UR7, PT, P2 ;  /* 0x0000000705007c0c */ /* 0x000fe4000bf06120 */
[----:B------:R-:W-:-:S04]  /*60d0*/  SEL R3, RZ, 0x1, !P1 ;  /* 0x00000001ff037807 */ /* 0x000fc80004800000 */
[--C-:B------:R-:W-:Y:S01]  /*60e0*/  LOP3.LUT R15, R3, R15, R6.reuse, 0x96, !PT ;  /* 0x0000000f030f7212 */ /* 0x100fe200078e9606 */
[----:B------:R-:W-:Y:S01]  /*60f0*/  IMAD.MOV.U32 R3, RZ, RZ, -0x1 ;  /* 0xffffffffff037424 */ /* 0x000fe200078e00ff */
[----:B------:R-:W-:-:S05]  /*6100*/  PRMT R6, RZ, 0x7610, R6 ;  /* 0x00007610ff067816 */ /* 0x000fca0000000006 */
[----:B------:R-:W-:Y:S05]  /*6110*/  @P0 BRA `(.L_x_117) ;  /* 0x0000000400480947 */ /* 0x000fea0003800000 */
[----:B------:R-:W0:Y:S01]  /*6120*/  S2R R18, SR_CTAID.X ;  /* 0x0000000000127919 */ /* 0x000e220000002500 */
[----:B------:R-:W-:Y:S01]  /*6130*/  ULDC.64 UR6, c[0x0][0x628] ;  /* 0x00018a0000067ab9 */ /* 0x000fe20000000a00 */
[----:B------:R-:W1:Y:S01]  /*6140*/  LDC R19, c[0x0][0x144] ;  /* 0x00005100ff137b82 */ /* 0x000e620000000800 */
[----:B------:R-:W-:Y:S01]  /*6150*/  ISETP.NE.U32.AND P0, PT, RZ, UR6, PT ;  /* 0x00000006ff007c0c */ /* 0x000fe2000bf05070 */
[----:B------:R-:W2:Y:S01]  /*6160*/  S2R R3, SR_CTAID.Y ;  /* 0x0000000000037919 */ /* 0x000ea20000002600 */
[----:B------:R-:W-:Y:S01]  /*6170*/  ULDC UR8, c[0x0][0x630] ;  /* 0x00018c0000087ab9 */ /* 0x000fe20000000800 */
[----:B------:R-:W-:Y:S01]  /*6180*/  ULDC UR9, c[0x0][0x150] ;  /* 0x0000540000097ab9 */ /* 0x000fe20000000800 */
[----:B------:R-:W-:Y:S01]  /*6190*/  ISETP.NE.AND.EX P0, PT, RZ, UR7, PT, P0 ;  /* 0x00000007ff007c0c */ /* 0x000fe2000bf05300 */
[----:B------:R-:W-:Y:S02]  /*61a0*/  IMAD.MOV.U32 R6, RZ, RZ, R4 ;  /* 0x000000ffff067224 */ /* 0x000fe400078e0004 */
[----:B------:R-:W-:Y:S01]  /*61b0*/  IMAD.MOV.U32 R7, RZ, RZ, R5 ;  /* 0x000000ffff077224 */ /* 0x000fe200078e0005 */
[----:B0-----:R-:W-:-:S09]  /*61c0*/  I2FP.F32.U32 R20, R18 ;  /* 0x0000001200147245 */ /* 0x001fd20000201000 */
[----:B------:R-:W-:Y:S05]  /*61d0*/  @!P0 BRA `(.L_x_118) ;  /* 0x0000000000288947 */ /* 0x000fea0003800000 */
[----:B------:R-:W-:Y:S02]  /*61e0*/  ULDC UR5, c[0x0][0x634] ;  /* 0x00018d0000057ab9 */ /* 0x000fe40000000800 */
[----:B------:R-:W-:-:S05]  /*61f0*/  IADD3 R7, P0, R4, UR5, RZ ;  /* 0x0000000504077c10 */ /* 0x000fca000ff1e0ff */
[----:B------:R-:W-:-:S04]  /*6200*/  IMAD.X R21, RZ, RZ, R5, P0 ;  /* 0x000000ffff157224 */ /* 0x000fc800000e0605 */
[----:B------:R-:W-:-:S04]  /*6210*/  IMAD.WIDE.U32 R8, R21, UR6, RZ ;  /* 0x0000000615087c25 */ /* 0x000fc8000f8e00ff */
[----:B------:R-:W-:-:S04]  /*6220*/  IMAD.WIDE.U32 R8, P0, R7, UR7, R8 ;  /* 0x0000000707087c25 */ /* 0x000fc8000f800008 */
[----:B------:R-:W-:-:S04]  /*6230*/  IMAD.WIDE.U32 R6, R7, UR6, RZ ;  /* 0x0000000607067c25 */ /* 0x000fc8000f8e00ff */
[----:B------:R-:W-:Y:S01]  /*6240*/  IMAD.MOV.U32 R6, RZ, RZ, R9 ;  /* 0x000000ffff067224 */ /* 0x000fe200078e0009 */
[----:B------:R-:W-:Y:S01]  /*6250*/  IADD3 RZ, P1, R7, R8, RZ ;  /* 0x0000000807ff7210 */ /* 0x000fe20007f3e0ff */
[----:B------:R-:W-:-:S04]  /*6260*/  IMAD.X R7, RZ, RZ, RZ, P0 ;  /* 0x000000ffff077224 */ /* 0x000fc800000e06ff */
[----:B------:R-:W-:-:S08]  /*6270*/  IMAD.WIDE.U32.X R6, R21, UR7, R6, P1 ;  /* 0x0000000715067c25 */ /* 0x000fd000088e0406 */
.L_x_118:
[----:B------:R-:W-:Y:S01]  /*6280*/  FMUL R20, R20, UR9 ;  /* 0x0000000914147c20 */ /* 0x000fe20008400000 */
[--C-:B------:R-:W-:Y:S01]  /*6290*/  SHF.R.U64 R16, R6, UR8, R7.reuse ;  /* 0x0000000806107c19 */ /* 0x100fe20008001207 */
[----:B------:R-:W-:Y:S01]  /*62a0*/  ULDC.64 UR6, c[0x0][0x620] ;  /* 0x0001880000067ab9 */ /* 0x000fe20000000a00 */
[----:B------:R-:W-:Y:S01]  /*62b0*/  SHF.R.U32.HI R6, RZ, UR8, R7 ;  /* 0x00000008ff067c19 */ /* 0x000fe20008011607 */
[----:B------:R-:W-:Y:S01]  /*62c0*/  ULDC.64 UR8, c[0x0][0x640] ;  /* 0x0001900000087ab9 */ /* 0x000fe20000000a00 */
[----:B------:R-:W-:Y:S01]  /*62d0*/  IADD3 R7, P0, RZ, -R16, RZ ;  /* 0x80000010ff077210 */ /* 0x000fe20007f1e0ff */
[----:B------:R-:W0:Y:S01]  /*62e0*/  F2I.U32.TRUNC.NTZ R20, R20 ;  /* 0x0000001400147305 */ /* 0x000e22000020f000 */
[----:B------:R-:W3:Y:S01]  /*62f0*/  LDC R22, c[0x0][0x148] ;  /* 0x00005200ff167b82 */ /* 0x000ee20000000800 */
[----:B------:R-:W-:Y:S02]  /*6300*/  ULDC UR5, c[0x0][0x618] ;  /* 0x0001860000057ab9 */ /* 0x000fe40000000800 */
[----:B------:R-:W-:Y:S01]  /*6310*/  IMAD.X R6, RZ, RZ, ~R6, P0 ;  /* 0x000000ffff067224 */ /* 0x000fe200000e0e06 */
[----:B------:R-:W-:-:S03]  /*6320*/  ISETP.NE.U32.AND P0, PT, RZ, UR8, PT ;  /* 0x00000008ff007c0c */ /* 0x000fc6000bf05070 */
[----:B------:R-:W-:Y:S01]  /*6330*/  IMAD R6, R6, UR6, RZ ;  /* 0x0000000606067c24 */ /* 0x000fe2000f8e02ff */
[----:B------:R-:W-:-:S03]  /*6340*/  ISETP.NE.AND.EX P0, PT, RZ, UR9, PT, P0 ;  /* 0x00000009ff007c0c */ /* 0x000fc6000bf05300 */
[C---:B------:R-:W-:Y:S02]  /*6350*/  IMAD R9, R7.reuse, UR7, R6 ;  /* 0x0000000707097c24 */ /* 0x040fe4000f8e0206 */
[----:B------:R-:W-:Y:S01]  /*6360*/  IMAD.WIDE.U32 R6, R7, UR6, R4 ;  /* 0x0000000607067c25 */ /* 0x000fe2000f8e0004 */
[----:B------:R-:W-:-:S03]  /*6370*/  ULDC UR6, c[0x0][0x154] ;  /* 0x0000550000067ab9 */ /* 0x000fc60000000800 */
[----:B0-----:R-:W-:Y:S02]  /*6380*/  IMAD.MOV R8, RZ, RZ, -R20 ;  /* 0x000000ffff087224 */ /* 0x001fe400078e0a14 */
[----:B------:R-:W-:Y:S02]  /*6390*/  IMAD.IADD R7, R7, 0x1, R9 ;  /* 0x0000000107077824 */ /* 0x000fe400078e0209 */
[----:B-1----:R-:W-:Y:S01]  /*63a0*/  IMAD R18, R19, R8, R18 ;  /* 0x0000000813127224 */ /* 0x002fe200078e0212 */
[----:B--2---:R-:W-:Y:S02]  /*63b0*/  I2FP.F32.U32 R8, R3 ;  /* 0x0000000300087245 */ /* 0x004fe40000201000 */
[--C-:B------:R-:W-:Y:S02]  /*63c0*/  SHF.R.U64 R19, R6, UR5, R7.reuse ;  /* 0x0000000506137c19 */ /* 0x100fe40008001207 */
[----:B------:R-:W-:Y:S01]  /*63d0*/  SHF.R.U32.HI R6, RZ, UR5, R7 ;  /* 0x00000005ff067c19 */ /* 0x000fe20008011607 */
[----:B------:R-:W-:Y:S01]  /*63e0*/  FMUL R8, R8, UR6 ;  /* 0x0000000608087c20 */ /* 0x000fe20008400000 */
[----:B------:R-:W-:-:S02]  /*63f0*/  ULDC UR5, c[0x0][0x608] ;  /* 0x0001820000057ab9 */ /* 0x000fc40000000800 */
[--C-:B------:R-:W-:Y:S01]  /*6400*/  SHF.R.U64 R21, R19, UR5, R6.reuse ;  /* 0x0000000513157c19 */ /* 0x100fe20008001206 */
[----:B------:R0:W1:Y:S01]  /*6410*/  F2I.U32.TRUNC.NTZ R24, R8 ;  /* 0x0000000800187305 */ /* 0x000062000020f000 */
[----:B------:R-:W-:Y:S01]  /*6420*/  SHF.R.U32.HI R6, RZ, UR5, R6 ;  /* 0x00000005ff067c19 */ /* 0x000fe20008011606 */
[----:B------:R-:W-:-:S03]  /*6430*/  ULDC UR5, c[0x0][0x658] ;  /* 0x0001960000057ab9 */ /* 0x000fc60000000800 */
[--C-:B------:R-:W-:Y:S02]  /*6440*/  SHF.R.U64 R20, R21, UR5, R6.reuse ;  /* 0x0000000515147c19 */ /* 0x100fe40008001206 */
[----:B------:R-:W-:-:S03]  /*6450*/  SHF.R.U32.HI R23, RZ, UR5, R6 ;  /* 0x00000005ff177c19 */ /* 0x000fc60008011606 */
[----:B------:R-:W-:Y:S02]  /*6460*/  IMAD.MOV.U32 R6, RZ, RZ, R20 ;  /* 0x000000ffff067224 */ /* 0x000fe400078e0014 */
[----:B------:R-:W-:Y:S01]  /*6470*/  IMAD.MOV.U32 R7, RZ, RZ, R23 ;  /* 0x000000ffff077224 */ /* 0x000fe200078e0017 */
[----:B0-----:R-:W-:Y:S06]  /*6480*/  @!P0 BRA `(.L_x_119) ;  /* 0x0000000000288947 */ /* 0x001fec0003800000 */
        /* <DEDUP_REMOVED lines=10> */
.L_x_119:
[----:B------:R-:W-:Y:S01]  /*6530*/  ULDC UR5, c[0x0][0x648] ;  /* 0x0001920000057ab9 */ /* 0x000fe20000000800 */
[----:B-1----:R-:W-:Y:S01]  /*6540*/  IMAD.MOV R24, RZ, RZ, -R24 ;  /* 0x000000ffff187224 */ /* 0x002fe200078e0a18 */
[----:B------:R-:W-:Y:S01]  /*6550*/  SHF.R.U64 R6, R6, UR5, R7 ;  /* 0x0000000506067c19 */ /* 0x000fe20008001207 */
[----:B------:R-:W-:Y:S01]  /*6560*/  ULDC UR5, c[0x0][0x638] ;  /* 0x00018e0000057ab9 */ /* 0x000fe20000000800 */
[----:B------:R-:W-:Y:S01]  /*6570*/  LOP3.LUT R21, R21, UR17, RZ, 0xc0, !PT ;  /* 0x0000001115157c12 */ /* 0x000fe2000f8ec0ff */
[----:B---3--:R-:W-:Y:S01]  /*6580*/  @P4 IMAD R18, R22, R24, R3 ;  /* 0x0000001816124224 */ /* 0x008fe200078e0203 */
[----:B------:R-:W-:Y:S01]  /*6590*/  LOP3.LUT R7, R19, UR4, RZ, 0xc0, !PT ;  /* 0x0000000413077c12 */ /* 0x000fe2000f8ec0ff */
[----:B------:R-:W-:Y:S01]  /*65a0*/  IMAD.MOV R3, RZ, RZ, -R6 ;  /* 0x000000ffff037224 */ /* 0x000fe200078e0a06 */
[----:B------:R-:W-:Y:S01]  /*65b0*/  ULDC UR6, c[0x0][0x610] ;  /* 0x0001840000067ab9 */ /* 0x000fe20000000800 */
[----:B------:R-:W-:Y:S02]  /*65c0*/  IMAD R21, R6, UR18, R21 ;  /* 0x0000001206157c24 */ /* 0x000fe4000f8e0215 */
[----:B------:R-:W-:Y:S01]  /*65d0*/  IMAD R20, R3, UR5, R20 ;  /* 0x0000000503147c24 */ /* 0x000fe2000f8e0214 */
[----:B------:R-:W-:Y:S01]  /*65e0*/  ULDC UR5, c[0x0][0x600] ;  /* 0x0001800000057ab9 */ /* 0x000fe20000000800 */
[----:B------:R-:W-:-:S02]  /*65f0*/  IMAD R18, R21, UR6, R18 ;  /* 0x0000000615127c24 */ /* 0x000fc4000f8e0212 */
[----:B------:R-:W-:Y:S02]  /*6600*/  IMAD R7, R20, UR5, R7 ;  /* 0x0000000514077c24 */ /* 0x000fe4000f8e0207 */
[----:B------:R-:W-:-:S03]  /*6610*/  IMAD.MOV.U32 R6, RZ, RZ, 0x1 ;  /* 0x00000001ff067424 */ /* 0x000fc600078e00ff */
[----:B------:R-:W-:Y:S02]  /*6620*/  SEL R3, R7, R18, !P4 ;  /* 0x0000001207037207 */ /* 0x000fe40006000000 */
[----:B------:R-:W-:-:S07]  /*6630*/  SEL R18, R18, R7, !P4 ;  /* 0x0000000712127207 */ /* 0x000fce0006000000 */
.L_x_117:
[----:B------:R-:W-:Y:S05]  /*6640*/  BSYNC B1 ;  /* 0x0000000000017941 */ /* 0x000fea0003800000 */
.L_x_116:
[----:B------:R-:W-:-:S13]  /*6650*/  LOP3.LUT P0, RZ, R6, 0xff, RZ, 0xc0, !PT ;  /* 0x000000ff06ff7812 */ /* 0x000fda000780c0ff */
[----:B------:R-:W-:Y:S05]  /*6660*/  @P0 BRA `(.L_x_120) ;  /* 0xfffffff400400947 */ /* 0x000fea000383ffff */
[----:B------:R-:W-:Y:S05]  /*6670*/  BSYNC B0 ;  /* 0x0000000000007941 */ /* 0x000fea0003800000 */
.L_x_109:
[----:B------:R-:W-:-:S03]  /*6680*/  UMOV UR5, 0xffffffff ;  /* 0xffffffff00057882 */ /* 0x000fc60000000000 */
[----:B------:R-:W-:Y:S05]  /*6690*/  BRA.DIV UR5, `(.L_x_121) ;  /* 0x00000006051c7947 */ /* 0x000fea000b800000 */
[----:B------:R-:W-:-:S13]  /*66a0*/  ELECT P0, URZ, PT ;  /* 0x00000000003f782f */ /* 0x000fda0003800000 */
.L_x_135:
[----:B------:R-:W-:Y:S04]  /*66b0*/  BSSY B0, `(.L_x_122) ;  /* 0x000002b000007945 */ /* 0x000fe80003800000 */
[----:B------:R-:W-:Y:S05]  /*66c0*/  @!P0 BRA `(.L_x_123) ;  /* 0x0000000000a48947 */ /* 0x000fea0003800000 */
[----:B------:R-:W-:-:S04]  /*66d0*/  LOP3.LUT R2, R2, 0x2, RZ, 0xfc, !PT ;  /* 0x0000000202027812 */ /* 0x000fc800078efcff */
[----:B------:R-:W-:-:S13]  /*66e0*/  ISETP.NE.AND P0, PT, R2, 0x3, PT ;  /* 0x000000030200780c */ /* 0x000fda0003f05270 */
[----:B------:R-:W-:Y:S05]  /*66f0*/  @!P0 BRA `(.L_x_124) ;  /* 0x0000000000048947 */ /* 0x000fea0003800000 */
[----:B------:R-:W-:Y:S01]  /*6700*/  BPT.TRAP 0x1 ;  /* 0x000000040000795c */ /* 0x000fe20000300000 */
.L_x_124:
[----:B------:R-:W0:Y:S01]  /*6710*/  S2R R3, SR_CgaCtaId ;  /* 0x0000000000037919 */ /* 0x000e220000008800 */
[----:B------:R-:W-:Y:S02]  /*6720*/  MOV R0, 0x400 ;  /* 0x0000040000007802 */ /* 0x000fe40000000f00 */
[----:B------:R-:W-:Y:S02]  /*6730*/  SHF.L.U32 R2, R15, 0x1f, RZ ;  /* 0x0000001f0f027819 */ /* 0x000fe400000006ff */
[----:B0-----:R-:W-:-:S05]  /*6740*/  LEA R3, R3, R0, 0x18 ;  /* 0x0000000003037211 */ /* 0x001fca00078ec0ff */
[----:B------:R-:W-:-:S04]  /*6750*/  VIADD R3, R3, 0x20 ;  /* 0x0000002003037836 */ /* 0x000fc80000000000 */
[C---:B------:R-:W-:Y:S02]  /*6760*/  IMAD R5, R14.reuse, 0x8, R3 ;  /* 0x000000080e057824 */ /* 0x040fe400078e0203 */
[----:B------:R-:W-:Y:S02]  /*6770*/  VIADD R14, R14, 0x1 ;  /* 0x000000010e0e7836 */ /* 0x000fe40000000000 */
[----:B------:R-:W0:Y:S03]  /*6780*/  SYNCS.PHASECHK.TRANS64.TRYWAIT P0, [R5+URZ], R2 ;  /* 0x00000002050075a7 */ /* 0x000e26000800017f */
[----:B------:R-:W-:-:S04]  /*6790*/  ISETP.NE.AND P1, PT, R14, 0x4, PT ;  /* 0x000000040e00780c */ /* 0x000fc80003f25270 */
[----:B------:R-:W-:Y:S02]  /*67a0*/  SEL R0, RZ, 0x1, P1 ;  /* 0x00000001ff007807 */ /* 0x000fe40000800000 */
[----:B------:R-:W-:Y:S02]  /*67b0*/  SEL R14, R14, RZ, P1 ;  /* 0x000000ff0e0e7207 */ /* 0x000fe40000800000 */
[----:B------:R-:W-:-:S03]  /*67c0*/  LOP3.LUT R15, R15, R0, RZ, 0x3c, !PT ;  /* 0x000000000f0f7212 */ /* 0x000fc600078e3cff */
[----:B------:R-:W-:Y:S01]  /*67d0*/  IMAD R7, R14, 0x8, R3 ;  /* 0x000000080e077824 */ /* 0x000fe200078e0203 */
[----:B------:R-:W-:Y:S01]  /*67e0*/  SHF.L.U32 R4, R15, 0x1f, RZ ;  /* 0x0000001f0f047819 */ /* 0x000fe200000006ff */
[----:B0-----:R-:W-:Y:S06]  /*67f0*/  @!P0 BRA `(.L_x_125) ;  /* 0x0000000000e48947 */ /* 0x001fec0003800000 */
.L_x_136:
[----:B------:R-:W1:Y:S01]  /*6800*/  SYNCS.PHASECHK.TRANS64.TRYWAIT P0, [R7+URZ], R4 ;  /* 0x00000004070075a7 */ /* 0x000e62000800017f */
[----:B------:R-:W-:-:S05]  /*6810*/  VIADD R0, R14, 0x1 ;  /* 0x000000010e007836 */ /* 0x000fca0000000000 */
[----:B------:R-:W-:-:S04]  /*6820*/  ISETP.NE.AND P1, PT, R0, 0x4, PT ;  /* 0x000000040000780c */ /* 0x000fc80003f25270 */
[----:B0-----:R-:W-:Y:S02]  /*6830*/  SEL R2, RZ, 0x1, P1 ;  /* 0x00000001ff027807 */ /* 0x001fe40000800000 */
[----:B------:R-:W-:Y:S02]  /*6840*/  SEL R0, R0, RZ, P1 ;  /* 0x000000ff00007207 */ /* 0x000fe40000800000 */
[----:B------:R-:W-:-:S03]  /*6850*/  LOP3.LUT R15, R15, R2, RZ, 0x3c, !PT ;  /* 0x000000020f0f7212 */ /* 0x000fc600078e3cff */
[----:B------:R-:W-:Y:S01]  /*6860*/  IMAD R6, R0, 0x8, R3 ;  /* 0x0000000800067824 */ /* 0x000fe200078e0203 */
[----:B------:R-:W-:Y:S01]  /*6870*/  SHF.L.U32 R5, R15, 0x1f, RZ ;  /* 0x0000001f0f057819 */ /* 0x000fe200000006ff */
[----:B-1----:R-:W-:Y:S06]  /*6880*/  @!P0 BRA `(.L_x_126) ;  /* 0x0000000000d48947 */ /* 0x002fec0003800000 */
.L_x_137:
[----:B------:R-:W1:Y:S01]  /*6890*/  SYNCS.PHASECHK.TRANS64.TRYWAIT P0, [R6+URZ], R5 ;  /* 0x00000005060075a7 */ /* 0x000e62000800017f */
[----:B------:R-:W-:-:S05]  /*68a0*/  VIADD R0, R0, 0x1 ;  /* 0x0000000100007836 */ /* 0x000fca0000000000 */
[----:B------:R-:W-:-:S04]  /*68b0*/  ISETP.NE.AND P1, PT, R0, 0x4, PT ;  /* 0x000000040000780c */ /* 0x000fc80003f25270 */
[----:B------:R-:W-:Y:S02]  /*68c0*/  SEL R2, RZ, 0x1, P1 ;  /* 0x00000001ff027807 */ /* 0x000fe40000800000 */
[----:B------:R-:W-:Y:S02]  /*68d0*/  SEL R0, R0, RZ, P1 ;  /* 0x000000ff00007207 */ /* 0x000fe40000800000 */
[----:B------:R-:W-:Y:S01]  /*68e0*/  LOP3.LUT R2, R15, R2, RZ, 0x3c, !PT ;  /* 0x000000020f027212 */ /* 0x000fe200078e3cff */
[----:B-1----:R-:W-:Y:S06]  /*68f0*/  @!P0 BRA `(.L_x_127) ;  /* 0x0000000000cc8947 */ /* 0x002fec0003800000 */
.L_x_138:
[----:B------:R-:W-:Y:S01]  /*6900*/  IMAD R3, R0, 0x8, R3 ;  /* 0x0000000800037824 */ /* 0x000fe200078e0203 */
[----:B------:R-:W-:-:S07]  /*6910*/  SHF.L.U32 R0, R2, 0x1f, RZ ;  /* 0x0000001f02007819 */ /* 0x000fce00000006ff */
.L_x_128:
[----:B--2---:R2:W3:Y:S02]  /*6920*/  SYNCS.PHASECHK.TRANS64.TRYWAIT P0, [R3+URZ], R0 ;  /* 0x00000000030075a7 */ /* 0x0044e4000800017f */
[----:B---3--:R-:W-:Y:S05]  /*6930*/  @!P0 NANOSLEEP.SYNCS 0x989680 ;  /* 0x009896800000895d */ /* 0x008fea0003900000 */
[----:B------:R-:W3:Y:S02]  /*6940*/  @!P0 SYNCS.PHASECHK.TRANS64 P0, [R3+URZ], R0 ;  /* 0x00000000030085a7 */ /* 0x000ee4000800007f */
[----:B---3--:R-:W-:Y:S05]  /*6950*/  @!P0 BRA `(.L_x_128) ;  /* 0xfffffffc00f08947 */ /* 0x008fea000383ffff */
.L_x_123:
[----:B------:R-:W-:Y:S05]  /*6960*/  BSYNC B0 ;  /* 0x0000000000007941 */ /* 0x000fea0003800000 */
.L_x_122:
[----:B------:R-:W-:Y:S05]  /*6970*/  EXIT ;  /* 0x000000000000794d */ /* 0x000fea0003800000 */
.L_x_21:
[----:B-1----:R-:W-:-:S04]  /*6980*/  IMAD.U32 R7, RZ, RZ, UR6 ;  /* 0x00000006ff077e24 */ /* 0x002fc8000f8e00ff */
[----:B------:R1:W4:Y:S03]  /*6990*/  SYNCS.PHASECHK.TRANS64.TRYWAIT P1, [R7+URZ], R6 ;  /* 0x00000006070075a7 */ /* 0x000326000802017f */
[----:B----4-:R-:W-:Y:S05]  /*69a0*/  @!P1 NANOSLEEP.SYNCS 0x989680 ;  /* 0x009896800000995d */ /* 0x010fea0003900000 */
[----:B------:R-:W4:Y:S02]  /*69b0*/  @!P1 SYNCS.PHASECHK.TRANS64 P1, [R7+URZ], R6 ;  /* 0x00000006070095a7 */ /* 0x000f24000802007f */
[----:B----4-:R-:W-:Y:S05]  /*69c0*/  @!P1 BRA `(.L_x_21) ;  /* 0xfffffffc00ec9947 */ /* 0x010fea000383ffff */
[----:B------:R-:W-:Y:S05]  /*69d0*/  BRA `(.L_x_20) ;  /* 0xffffffa800e07947 */ /* 0x000fea000383ffff */
.L_x_27:
[----:B-1----:R-:W-:-:S04]  /*69e0*/  IMAD.U32 R9, RZ, RZ, UR12 ;  /* 0x0000000cff097e24 */ /* 0x002fc8000f8e00ff */
[----:B------:R1:W4:Y:S03]  /*69f0*/  SYNCS.PHASECHK.TRANS64.TRYWAIT P1, [R9+URZ], R8 ;  /* 0x00000008090075a7 */ /* 0x000326000802017f */
[----:B----4-:R-:W-:Y:S05]  /*6a00*/  @!P1 NANOSLEEP.SYNCS 0x989680 ;  /* 0x009896800000995d */ /* 0x010fea0003900000 */
[----:B------:R-:W4:Y:S02]  /*6a10*/  @!P1 SYNCS.PHASECHK.TRANS64 P1, [R9+URZ], R8 ;  /* 0x00000008090095a7 */ /* 0x000f24000802007f */
[----:B----4-:R-:W-:Y:S05]  /*6a20*/  @!P1 BRA `(.L_x_27) ;  /* 0xfffffffc00ec9947 */ /* 0x010fea000383ffff */
[----:B------:R-:W-:Y:S05]  /*6a30*/  BRA `(.L_x_26) ;  /* 0xffffffb000607947 */ /* 0x000fea000383ffff */
.L_x_110:
[----:B------:R-:W-:Y:S01]  /*6a40*/  BSSY B1, `(.L_x_129) ;  /* 0x0000006000017945 */ /* 0x000fe20003800000 */
[----:B------:R-:W-:-:S07]  /*6a50*/  IMAD.MOV.U32 R6, RZ, RZ, -0x1 ;  /* 0xffffffffff067424 */ /* 0x000fce00078e00ff */
[----:B------:R-:W-:Y:S05]  /*6a60*/  WARPSYNC.COLLECTIVE R6, `(.L_x_130) ;  /* 0x00000000060c7348 */ /* 0x000fea0003c00000 */
[----:B------:R-:W-:Y:S02]  /*6a70*/  ELECT P0, UR62, PT ;  /* 0x00000000003e782f */ /* 0x000fe40003800000 */
[----:B------:R-:W-:Y:S01]  /*6a80*/  MOV R6, UR62 ;  /* 0x0000003e00067c02 */ /* 0x000fe20008000f00 */
[----:B------:R-:W-:Y:S10]  /*6a90*/  ENDCOLLECTIVE ;  /* 0x000000000000791b */ /* 0x000ff40003800000 */
.L_x_130:
[----:B------:R-:W-:Y:S05]  /*6aa0*/  BSYNC B1 ;  /* 0x0000000000017941 */ /* 0x000fea0003800000 */
.L_x_129:
[----:B------:R-:W-:Y:S05]  /*6ab0*/  BRA `(.L_x_131) ;  /* 0xfffffff000387947 */ /* 0x000fea000383ffff */
.L_x_113:
[----:B0-----:R0:W1:Y:S02]  /*6ac0*/  SYNCS.PHASECHK.TRANS64.TRYWAIT P0, [R20+URZ+0x20], R7 ;  /* 0x00002007140075a7 */ /* 0x001064000800017f */
[----:B-1----:R-:W-:Y:S05]  /*6ad0*/  @!P0 NANOSLEEP.SYNCS 0x989680 ;  /* 0x009896800000895d */ /* 0x002fea0003900000 */
[----:B------:R-:W1:Y:S02]  /*6ae0*/  @!P0 SYNCS.PHASECHK.TRANS64 P0, [R20+URZ+0x20], R7 ;  /* 0x00002007140085a7 */ /* 0x000e64000800007f */
[----:B-1----:R-:W-:Y:S05]  /*6af0*/  @!P0 BRA `(.L_x_113) ;  /* 0xfffffffc00f08947 */ /* 0x002fea000383ffff */
[----:B------:R-:W-:Y:S05]  /*6b00*/  BRA `(.L_x_132) ;  /* 0xfffffff000787947 */ /* 0x000fea000383ffff */
.L_x_121:
[----:B------:R-:W-:Y:S01]  /*6b10*/  BSSY B0, `(.L_x_133) ;  /* 0x0000006000007945 */ /* 0x000fe20003800000 */
[----:B------:R-:W-:-:S07]  /*6b20*/  IMAD.MOV.U32 R6, RZ, RZ, -0x1 ;  /* 0xffffffffff067424 */ /* 0x000fce00078e00ff */
[----:B------:R-:W-:Y:S05]  /*6b30*/  WARPSYNC.COLLECTIVE R6, `(.L_x_134) ;  /* 0x00000000060c7348 */ /* 0x000fea0003c00000 */
[----:B------:R-:W-:Y:S02]  /*6b40*/  ELECT P0, UR62, PT ;  /* 0x00000000003e782f */ /* 0x000fe40003800000 */
[----:B------:R-:W-:Y:S01]  /*6b50*/  MOV R6, UR62 ;  /* 0x0000003e00067c02 */ /* 0x000fe20008000f00 */
[----:B------:R-:W-:Y:S10]  /*6b60*/  ENDCOLLECTIVE ;  /* 0x000000000000791b */ /* 0x000ff40003800000 */
.L_x_134:
[----:B------:R-:W-:Y:S05]  /*6b70*/  BSYNC B0 ;  /* 0x0000000000007941 */ /* 0x000fea0003800000 */
.L_x_133:
[----:B------:R-:W-:Y:S05]  /*6b80*/  BRA `(.L_x_135) ;  /* 0xfffffff800c87947 */ /* 0x000fea000383ffff */
.L_x_125:
[----:B0-----:R0:W1:Y:S02]  /*6b90*/  SYNCS.PHASECHK.TRANS64.TRYWAIT P0, [R5+URZ], R2 ;  /* 0x00000002050075a7 */ /* 0x001064000800017f */
[----:B-1----:R-:W-:Y:S05]  /*6ba0*/  @!P0 NANOSLEEP.SYNCS 0x989680 ;  /* 0x009896800000895d */ /* 0x002fea0003900000 */
[----:B------:R-:W1:Y:S02]  /*6bb0*/  @!P0 SYNCS.PHASECHK.TRANS64 P0, [R5+URZ], R2 ;  /* 0x00000002050085a7 */ /* 0x000e64000800007f */
[----:B-1----:R-:W-:Y:S05]  /*6bc0*/  @!P0 BRA `(.L_x_125) ;  /* 0xfffffffc00f08947 */ /* 0x002fea000383ffff */
[----:B------:R-:W-:Y:S05]  /*6bd0*/  BRA `(.L_x_136) ;  /* 0xfffffffc00087947 */ /* 0x000fea000383ffff */
.L_x_126:
[----:B0-----:R0:W1:Y:S02]  /*6be0*/  SYNCS.PHASECHK.TRANS64.TRYWAIT P0, [R7+URZ], R4 ;  /* 0x00000004070075a7 */ /* 0x001064000800017f */
[----:B-1----:R-:W-:Y:S05]  /*6bf0*/  @!P0 NANOSLEEP.SYNCS 0x989680 ;  /* 0x009896800000895d */ /* 0x002fea0003900000 */
[----:B------:R-:W1:Y:S02]  /*6c00*/  @!P0 SYNCS.PHASECHK.TRANS64 P0, [R7+URZ], R4 ;  /* 0x00000004070085a7 */ /* 0x000e64000800007f */
[----:B-1----:R-:W-:Y:S05]  /*6c10*/  @!P0 BRA `(.L_x_126) ;  /* 0xfffffffc00f08947 */ /* 0x002fea000383ffff */
[----:B------:R-:W-:Y:S05]  /*6c20*/  BRA `(.L_x_137) ;  /* 0xfffffffc00187947 */ /* 0x000fea000383ffff */
.L_x_127:
[----:B-1----:R1:W2:Y:S02]  /*6c30*/  SYNCS.PHASECHK.TRANS64.TRYWAIT P0, [R6+URZ], R5 ;  /* 0x00000005060075a7 */ /* 0x0022a4000800017f */
[----:B--2---:R-:W-:Y:S05]  /*6c40*/  @!P0 NANOSLEEP.SYNCS 0x989680 ;  /* 0x009896800000895d */ /* 0x004fea0003900000 */
[----:B------:R-:W2:Y:S02]  /*6c50*/  @!P0 SYNCS.PHASECHK.TRANS64 P0, [R6+URZ], R5 ;  /* 0x00000005060085a7 */ /* 0x000ea4000800007f */
[----:B--2---:R-:W-:Y:S05]  /*6c60*/  @!P0 BRA `(.L_x_127) ;  /* 0xfffffffc00f08947 */ /* 0x004fea000383ffff */
[----:B------:R-:W-:Y:S05]  /*6c70*/  BRA `(.L_x_138) ;  /* 0xfffffffc00207947 */ /* 0x000fea000383ffff */
.L_x_139:
[----:B------:R-:W-:-:S00]  /*6c80*/  BRA `(.L_x_139) ;  /* 0xfffffffc00fc7947 */ /* 0x000fc0000383ffff */
[----:B------:R-:W-:-:S00]  /*6c90*/  NOP ;  /* 0x0000000000007918 */ /* 0x000fc00000000000 */
        /* <DEDUP_REMOVED lines=14> */
.L_x_140:


//--------------------- .nv.shared._ZN7cutlass13device_kernelINS_4gemm6kernel13GemmUniversalIN4cute5tupleIJiiiiEEENS1_10collective13CollectiveMmaINS1_37MainloopSm90TmaGmmaWarpSpecializedFP8ILi4ENS5_IJNS4_1CILi1EEENSA_ILi2EEESB_EEENS1_35KernelTmaWarpSpecializedCooperativeEEENS5_IJNSA_ILi128EEENSA_ILi64EEESH_EEENS_12float_e4m3_tENS5_IJlSB_lEEESJ_SK_NS4_8TiledMMAINS4_8MMA_AtomIJNS4_4SM904GMMA30MMA_64x64x32_F32E4M3E4M3_SS_TNILNSO_7ScaleInE1ELSQ_1EEEEEENS4_6LayoutINS5_IJSC_SB_SB_EEENS5_IJSB_NSA_ILi0EEESV_EEEEENS5_IJNS4_10UnderscoreESY_SY_EEEEENS4_23SM90_TMA_LOAD_MULTICASTENS4_14ComposedLayoutINS4_7SwizzleILi2ELi4ELi3EEENS4_18smem_ptr_flag_bitsILi8EEENST_INS5_IJNSA_ILi8EEESH_EEENS5_IJSH_SB_EEEEEEEvNS4_8identityENS4_13SM90_TMA_LOADES1B_vS1C_EENS_8epilogue10collective6detail29Sm90TmaWarpSpecializedAdapterINS1G_15DefaultEpilogueISJ_SK_SK_NS1F_6thread17LinearCombinationISJ_Li1EffLNS1K_9ScaleType4KindE0ELNS_15FloatRoundStyleE2ESJ_EENS1_15EpilogueDefaultEEEEEvvEEEEvNT_6ParamsE --------------------------
	.section	.nv.shared._ZN7cutlass13device_kernelINS_4gemm6kernel13GemmUniversalIN4cute5tupleIJiiiiEEENS1_10collective13CollectiveMmaINS1_37MainloopSm90TmaGmmaWarpSpecializedFP8ILi4ENS5_IJNS4_1CILi1EEENSA_ILi2EEESB_EEENS1_35KernelTmaWarpSpecializedCooperativeEEENS5_IJNSA_ILi128EEENSA_ILi64EEESH_EEENS_12float_e4m3_tENS5_IJlSB_lEEESJ_SK_NS4_8TiledMMAINS4_8MMA_AtomIJNS4_4SM904GMMA30MMA_64x64x32_F32E4M3E4M3_SS_TNILNSO_7ScaleInE1ELSQ_1EEEEEENS4_6LayoutINS5_IJSC_SB_SB_EEENS5_IJSB_NSA_ILi0EEESV_EEEEENS5_IJNS4_10UnderscoreESY_SY_EEEEENS4_23SM90_TMA_LOAD_MULTICASTENS4_14ComposedLayoutINS4_7SwizzleILi2ELi4ELi3EEENS4_18smem_ptr_flag_bitsILi8EEENST_INS5_IJNSA_ILi8EEESH_EEENS5_IJSH_SB_EEEEEEEvNS4_8identityENS4_13SM90_TMA_LOADES1B_vS1C_EENS_8epilogue10collective6detail29Sm90TmaWarpSpecializedAdapterINS1G_15DefaultEpilogueISJ_SK_SK_NS1F_6thread17LinearCombinationISJ_Li1EffLNS1K_9ScaleType4KindE0ELNS_15FloatRoundStyleE2ESJ_EENS1_15EpilogueDefaultEEEEEvvEEEEvNT_6ParamsE,"aw",@nobits
	.sectionflags	@""
	.align	16
	.zero		1024


//--------------------- .nv.shared.reserved.0     --------------------------
	.section	.nv.shared.reserved.0,"aw",@nobits
	.weak		__nv_reservedSMEM_offset_0_alias
	.size		__nv_reservedSMEM_offset_0_alias, 0, 0
	.other		__nv_reservedSMEM_offset_0_alias,@"STO_CUDA_RESERVED_SHARED STV_DEFAULT"
__nv_reservedSMEM_offset_0_alias:
	.zero		0


//--------------------- .nv.global                --------------------------
	.section	.nv.global,"aw",@nobits
.nv.global:
	.type		_ZN39_INTERNAL_b1bde8c9_4_k_cu_f933874f_46804cute1_E,@object
	.size		_ZN39_INTERNAL_b1bde8c9_4_k_cu_f933874f_46804cute1_E,(_ZN39_INTERNAL_b1bde8c9_4_k_cu_f933874f_46804cuda3std3__45__cpo6cbeginE - _ZN39_INTERNAL_b1bde8c9_4_k_cu_f933874f_46804cute1_E)
_ZN39_INTERNAL_b1bde8c9_4_k_cu_f933874f_46804cute1_E:
	.zero		1
	.type		_ZN39_INTERNAL_b1bde8c9_4_k_cu_f933874f_46804cuda3std3__45__cpo6cbeginE,@object
	.size		_ZN39_INTERNAL_b1bde8c9_4_k_cu_f933874f_46804cuda3std3__45__cpo6cbeginE,(_ZN39_INTERNAL_b1bde8c9_4_k_cu_f933874f_46804cuda3std3__48in_placeE - _ZN39_INTERNAL_b1bde8c9_4_k_cu_f933874f_46804cuda3std3__45__cpo6cbeginE)
_ZN39_INTERNAL_b1bde8c9_4_k_cu_f933874f_46804cuda3std3__45__cpo6cbeginE:
	.zero		1
	.type		_ZN39_INTERNAL_b1bde8c9_4_k_cu_f933874f_46804cuda3std3__48in_placeE,@object
	.size		_ZN39_INTERNAL_b1bde8c9_4_k_cu_f933874f_46804cuda3std3__48in_placeE,(_ZN39_INTERNAL_b1bde8c9_4_k_cu_f933874f_46804cuda3std6ranges3__45__cpo9iter_moveE - _ZN39_INTERNAL_b1bde8c9_4_k_cu_f933874f_46804cuda3std3__48in_placeE)
_ZN39_INTERNAL_b1bde8c9_4_k_cu_f933874f_46804cuda3std3__48in_placeE:
	.zero		1
	.type		_ZN39_INTERNAL_b1bde8c9_4_k_cu_f933874f_46804cuda3std6ranges3__45__cpo9iter_moveE,@object
	.size		_ZN39_INTERNAL_b1bde8c9_4_k_cu_f933874f_46804cuda3std6ranges3__45__cpo9iter_moveE,(_ZN39_INTERNAL_b1bde8c9_4_k_cu_f933874f_46804cuda3std3__45__cpo5beginE - _ZN39_INTERNAL_b1bde8c9_4_k_cu_f933874f_46804cuda3std6ranges3__45__cpo9iter_moveE)
_ZN39_INTERNAL_b1bde8c9_4_k_cu_f933874f_46804cuda3std6ranges3__45__cpo9iter_moveE:
	.zero		1
	.type		_ZN39_INTERNAL_b1bde8c9_4_k_cu_f933874f_46804cuda3std3__45__cpo5beginE,@object
	.size		_ZN39_INTERNAL_b1bde8c9_4_k_cu_f933874f_46804cuda3std3__45__cpo5beginE,(_ZN39_INTERNAL_b1bde8c9_4_k_cu_f933874f_46804cuda3std3__441_GLOBAL__N__b1bde8c9_4_k_cu_f933874f_46806ignoreE - _ZN39_INTERNAL_b1bde8c9_4_k_cu_f933874f_46804cuda3std3__45__cpo5beginE)
_ZN39_INTERNAL_b1bde8c9_4_k_cu_f933874f_46804cuda3std3__45__cpo5beginE:
	.zero		1
	.type		_ZN39_INTERNAL_b1bde8c9_4_k_cu_f933874f_46804cuda3std3__441_GLOBAL__N__b1bde8c9_4_k_cu_f933874f_46806ignoreE,@object
	.size		_ZN39_INTERNAL_b1bde8c9_4_k_cu_f933874f_46804cuda3std3__441_GLOBAL__N__b1bde8c9_4_k_cu_f933874f_46806ignoreE,(_ZN39_INTERNAL_b1bde8c9_4_k_cu_f933874f_46804cute7productE - _ZN39_INTERNAL_b1bde8c9_4_k_cu_f933874f_46804cuda3std3__441_GLOBAL__N__b1bde8c9_4_k_cu_f933874f_46806ignoreE)
_ZN39_INTERNAL_b1bde8c9_4_k_cu_f933874f_46804cuda3std3__441_GLOBAL__N__b1bde8c9_4_k_cu_f933874f_46806ignoreE:
	.zero		1
	.type		_ZN39_INTERNAL_b1bde8c9_4_k_cu_f933874f_46804cute7productE,@object
	.size		_ZN39_INTERNAL_b1bde8c9_4_k_cu_f933874f_46804cute7productE,(_ZN39_INTERNAL_b1bde8c9_4_k_cu_f933874f_46804cuda3std3__45__cpo3endE - _ZN39_INTERNAL_b1bde8c9_4_k_cu_f933874f_46804cute7productE)
_ZN39_INTERNAL_b1bde8c9_4_k_cu_f933874f_46804cute7productE:
	.zero		1
	.type		_ZN39_INTERNAL_b1bde8c9_4_k_cu_f933874f_46804cuda3std3__45__cpo3endE,@object
	.size		_ZN39_INTERNAL_b1bde8c9_4_k_cu_f933874f_46804cuda3std3__45__cpo3endE,(_ZN39_INTERNAL_b1bde8c9_4_k_cu_f933874f_46804cuda3std3__419piecewise_constructE - _ZN39_INTERNAL_b1bde8c9_4_k_cu_f933874f_46804cuda3std3__45__cpo3endE)
_ZN39_INTERNAL_b1bde8c9_4_k_cu_f933874f_46804cuda3std3__45__cpo3endE:
	.zero		1
	.type		_ZN39_INTERNAL_b1bde8c9_4_k_cu_f933874f_46804cuda3std3__419piecewise_constructE,@object
	.size		_ZN39_INTERNAL_b1bde8c9_4_k_cu_f933874f_46804cuda3std3__419piecewise_constructE,(_ZN39_INTERNAL_b1bde8c9_4_k_cu_f933874f_46804cuda3std3__45__cpo4cendE - _ZN39_INTERNAL_b1bde8c9_4_k_cu_f933874f_46804cuda3std3__419piecewise_constructE)
_ZN39_INTERNAL_b1bde8c9_4_k_cu_f933874f_46804cuda3std3__419piecewise_constructE:
	.zero		1
	.type		_ZN39_INTERNAL_b1bde8c9_4_k_cu_f933874f_46804cuda3std3__45__cpo4cendE,@object
	.size		_ZN39_INTERNAL_b1bde8c9_4_k_cu_f933874f_46804cuda3std3__45__cpo4cendE,(_ZN39_INTERNAL_b1bde8c9_4_k_cu_f933874f_46804cuda3std6ranges3__45__cpo4swapE - _ZN39_INTERNAL_b1bde8c9_4_k_cu_f933874f_46804cuda3std3__45__cpo4cendE)
_ZN39_INTERNAL_b1bde8c9_4_k_cu_f933874f_46804cuda3std3__45__cpo4cendE:
	.zero		1
	.type		_ZN39_INTERNAL_b1bde8c9_4_k_cu_f933874f_46804cuda3std6ranges3__45__cpo4swapE,@object
	.size		_ZN39_INTERNAL_b1bde8c9_4_k_cu_f933874f_46804cuda3std6ranges3__45__cpo4swapE,(.L_7 - _ZN39_INTERNAL_b1bde8c9_4_k_cu_f933874f_46804cuda3std6ranges3__45__cpo4swapE)
_ZN39_INTERNAL_b1bde8c9_4_k_cu_f933874f_46804cuda3std6ranges3__45__cpo4swapE:
	.zero		1
.L_7:


//--------------------- .nv.constant0._ZN7cutlass13device_kernelINS_4gemm6kernel13GemmUniversalIN4cute5tupleIJiiiiEEENS1_10collective13CollectiveMmaINS1_37MainloopSm90TmaGmmaWarpSpecializedFP8ILi4ENS5_IJNS4_1CILi1EEENSA_ILi2EEESB_EEENS1_35KernelTmaWarpSpecializedCooperativeEEENS5_IJNSA_ILi128EEENSA_ILi64EEESH_EEENS_12float_e4m3_tENS5_IJlSB_lEEESJ_SK_NS4_8TiledMMAINS4_8MMA_AtomIJNS4_4SM904GMMA30MMA_64x64x32_F32E4M3E4M3_SS_TNILNSO_7ScaleInE1ELSQ_1EEEEEENS4_6LayoutINS5_IJSC_SB_SB_EEENS5_IJSB_NSA_ILi0EEESV_EEEEENS5_IJNS4_10UnderscoreESY_SY_EEEEENS4_23SM90_TMA_LOAD_MULTICASTENS4_14ComposedLayoutINS4_7SwizzleILi2ELi4ELi3EEENS4_18smem_ptr_flag_bitsILi8EEENST_INS5_IJNSA_ILi8EEESH_EEENS5_IJSH_SB_EEEEEEEvNS4_8identityENS4_13SM90_TMA_LOADES1B_vS1C_EENS_8epilogue10collective6detail29Sm90TmaWarpSpecializedAdapterINS1G_15DefaultEpilogueISJ_SK_SK_NS1F_6thread17LinearCombinationISJ_Li1EffLNS1K_9ScaleType4KindE0ELNS_15FloatRoundStyleE2ESJ_EENS1_15EpilogueDefaultEEEEEvvEEEEvNT_6ParamsE --------------------------
	.section	.nv.constant0._ZN7cutlass13device_kernelINS_4gemm6kernel13GemmUniversalIN4cute5tupleIJiiiiEEENS1_10collective13CollectiveMmaINS1_37MainloopSm90TmaGmmaWarpSpecializedFP8ILi4ENS5_IJNS4_1CILi1EEENSA_ILi2EEESB_EEENS1_35KernelTmaWarpSpecializedCooperativeEEENS5_IJNSA_ILi128EEENSA_ILi64EEESH_EEENS_12float_e4m3_tENS5_IJlSB_lEEESJ_SK_NS4_8TiledMMAINS4_8MMA_AtomIJNS4_4SM904GMMA30MMA_64x64x32_F32E4M3E4M3_SS_TNILNSO_7ScaleInE1ELSQ_1EEEEEENS4_6LayoutINS5_IJSC_SB_SB_EEENS5_IJSB_NSA_ILi0EEESV_EEEEENS5_IJNS4_10UnderscoreESY_SY_EEEEENS4_23SM90_TMA_LOAD_MULTICASTENS4_14ComposedLayoutINS4_7SwizzleILi2ELi4ELi3EEENS4_18smem_ptr_flag_bitsILi8EEENST_INS5_IJNSA_ILi8EEESH_EEENS5_IJSH_SB_EEEEEEEvNS4_8identityENS4_13SM90_TMA_LOADES1B_vS1C_EENS_8epilogue10collective6detail29Sm90TmaWarpSpecializedAdapterINS1G_15DefaultEpilogueISJ_SK_SK_NS1F_6thread17LinearCombinationISJ_Li1EffLNS1K_9ScaleType4KindE0ELNS_15FloatRoundStyleE2ESJ_EENS1_15EpilogueDefaultEEEEEvvEEEEvNT_6ParamsE,"a",@progbits
	.sectionflags	@""
	.align	4
.nv.constant0._ZN7cutlass13device_kernelINS_4gemm6kernel13GemmUniversalIN4cute5tupleIJiiiiEEENS1_10collective13CollectiveMmaINS1_37MainloopSm90TmaGmmaWarpSpecializedFP8ILi4ENS5_IJNS4_1CILi1EEENSA_ILi2EEESB_EEENS1_35KernelTmaWarpSpecializedCooperativeEEENS5_IJNSA_ILi128EEENSA_ILi64EEESH_EEENS_12float_e4m3_tENS5_IJlSB_lEEESJ_SK_NS4_8TiledMMAINS4_8MMA_AtomIJNS4_4SM904GMMA30MMA_64x64x32_F32E4M3E4M3_SS_TNILNSO_7ScaleInE1ELSQ_1EEEEEENS4_6LayoutINS5_IJSC_SB_SB_EEENS5_IJSB_NSA_ILi0EEESV_EEEEENS5_IJNS4_10UnderscoreESY_SY_EEEEENS4_23SM90_TMA_LOAD_MULTICASTENS4_14ComposedLayoutINS4_7SwizzleILi2ELi4ELi3EEENS4_18smem_ptr_flag_bitsILi8EEENST_INS5_IJNSA_ILi8EEESH_EEENS5_IJSH_SB_EEEEEEEvNS4_8identityENS4_13SM90_TMA_LOADES1B_vS1C_EENS_8epilogue10collective6detail29Sm90TmaWarpSpecializedAdapterINS1G_15DefaultEpilogueISJ_SK_SK_NS1F_6thread17LinearCombinationISJ_Li1EffLNS1K_9ScaleType4KindE0ELNS_15FloatRoundStyleE2ESJ_EENS1_15EpilogueDefaultEEEEEvvEEEEvNT_6ParamsE:
	.zero		1664


//--------------------- SYMBOLS --------------------------

	.type		.nv.reservedSmem.offset0,@object
	.size		.nv.reservedSmem.offset0,0x4
